	.headerflags	@"EF_CUDA_TEXMODE_UNIFIED EF_CUDA_64BIT_ADDRESS EF_CUDA_ACCELERATORS EF_CUDA_SM90 EF_CUDA_VIRTUAL_SM(EF_CUDA_SM90)"
	.elftype	@"ET_EXEC"


//--------------------- .nv.info                  --------------------------
	.section	.nv.info,"",@"SHT_CUDA_INFO"
	.align	4


	//----- nvinfo : EIATTR_REGCOUNT
	.align		4
        /*0000*/ 	.byte	0x04, 0x2f
        /*0002*/ 	.short	(.L_1 - .L_0)
	.align		4
.L_0:
        /*0004*/ 	.word	index@(chunk_scaled_dot_kkt_fwd_kernel)
        /*0008*/ 	.word	0x00000050


	//----- nvinfo : EIATTR_FRAME_SIZE
	.align		4
.L_1:
        /*000c*/ 	.byte	0x04, 0x11
        /*000e*/ 	.short	(.L_3 - .L_2)
	.align		4
.L_2:
        /*0010*/ 	.word	index@(chunk_scaled_dot_kkt_fwd_kernel)
        /*0014*/ 	.word	0x00000000


	//----- nvinfo : EIATTR_MIN_STACK_SIZE
	.align		4
.L_3:
        /*0018*/ 	.byte	0x04, 0x12
        /*001a*/ 	.short	(.L_5 - .L_4)
	.align		4
.L_4:
        /*001c*/ 	.word	index@(chunk_scaled_dot_kkt_fwd_kernel)
        /*0020*/ 	.word	0x00000000
.L_5:


//--------------------- .nv.info.chunk_scaled_dot_kkt_fwd_kernel --------------------------
	.section	.nv.info.chunk_scaled_dot_kkt_fwd_kernel,"",@"SHT_CUDA_INFO"
	.sectionflags	@""
	.align	4


	//----- nvinfo : EIATTR_CUDA_API_VERSION
	.align		4
        /*0000*/ 	.byte	0x04, 0x37
        /*0002*/ 	.short	(.L_7 - .L_6)
.L_6:
        /*0004*/ 	.word	0x00000080


	//----- nvinfo : EIATTR_KPARAM_INFO
	.align		4
.L_7:
        /*0008*/ 	.byte	0x04, 0x17
        /*000a*/ 	.short	(.L_9 - .L_8)
.L_8:
        /*000c*/ 	.word	0x00000000
        /*0010*/ 	.short	0x0005
        /*0012*/ 	.short	0x0028
        /*0014*/ 	.byte	0x00, 0xf4, 0x21, 0x00


	//----- nvinfo : EIATTR_KPARAM_INFO
	.align		4
.L_9:
        /*0018*/ 	.byte	0x04, 0x17
        /*001a*/ 	.short	(.L_11 - .L_10)
.L_10:
        /*001c*/ 	.word	0x00000000
        /*0020*/ 	.short	0x0004
        /*0022*/ 	.short	0x0020
        /*0024*/ 	.byte	0x00, 0xf0, 0x11, 0x00


	//----- nvinfo : EIATTR_KPARAM_INFO
	.align		4
.L_11:
        /*0028*/ 	.byte	0x04, 0x17
        /*002a*/ 	.short	(.L_13 - .L_12)
.L_12:
        /*002c*/ 	.word	0x00000000
        /*0030*/ 	.short	0x0003
        /*0032*/ 	.short	0x0018
        /*0034*/ 	.byte	0x00, 0xf4, 0x21, 0x00


	//----- nvinfo : EIATTR_KPARAM_INFO
	.align		4
.L_13:
        /*0038*/ 	.byte	0x04, 0x17
        /*003a*/ 	.short	(.L_15 - .L_14)
.L_14:
        /*003c*/ 	.word	0x00000000
        /*0040*/ 	.short	0x0002
        /*0042*/ 	.short	0x0010
        /*0044*/ 	.byte	0x00, 0xf4, 0x21, 0x00


	//----- nvinfo : EIATTR_KPARAM_INFO
	.align		4
.L_15:
        /*0048*/ 	.byte	0x04, 0x17
        /*004a*/ 	.short	(.L_17 - .L_16)
.L_16:
        /*004c*/ 	.word	0x00000000
        /*0050*/ 	.short	0x0001
        /*0052*/ 	.short	0x0008
        /*0054*/ 	.byte	0x00, 0xf4, 0x21, 0x00


	//----- nvinfo : EIATTR_KPARAM_INFO
	.align		4
.L_17:
        /*0058*/ 	.byte	0x04, 0x17
        /*005a*/ 	.short	(.L_19 - .L_18)
.L_18:
        /*005c*/ 	.word	0x00000000
        /*0060*/ 	.short	0x0000
        /*0062*/ 	.short	0x0000
        /*0064*/ 	.byte	0x00, 0xf4, 0x21, 0x00


	//----- nvinfo : EIATTR_SPARSE_MMA_MASK
	.align		4
.L_19:
        /*0068*/ 	.byte	0x03, 0x50
        /*006a*/ 	.short	0x0000


	//----- nvinfo : EIATTR_MAXREG_COUNT
	.align		4
        /*006c*/ 	.byte	0x03, 0x1b
        /*006e*/ 	.short	0x00ff


	//----- nvinfo : EIATTR_EXIT_INSTR_OFFSETS
	.align		4
        /*0070*/ 	.byte	0x04, 0x1c
        /*0072*/ 	.short	(.L_21 - .L_20)


	//   ....[0]....
.L_20:
        /*0074*/ 	.word	0x00003b30


	//   ....[1]....
        /*0078*/ 	.word	0x00003b70


	//----- nvinfo : EIATTR_REQNTID
	.align		4
.L_21:
        /*007c*/ 	.byte	0x04, 0x10
        /*007e*/ 	.short	(.L_23 - .L_22)
.L_22:
        /*0080*/ 	.word	0x00000080
        /*0084*/ 	.word	0x00000001
        /*0088*/ 	.word	0x00000001


	//----- nvinfo : EIATTR_CBANK_PARAM_SIZE
	.align		4
.L_23:
        /*008c*/ 	.byte	0x03, 0x19
        /*008e*/ 	.short	0x0030


	//----- nvinfo : EIATTR_PARAM_CBANK
	.align		4
        /*0090*/ 	.byte	0x04, 0x0a
        /*0092*/ 	.short	(.L_25 - .L_24)
	.align		4
.L_24:
        /*0094*/ 	.word	index@(.nv.constant0.chunk_scaled_dot_kkt_fwd_kernel)
        /*0098*/ 	.short	0x0210
        /*009a*/ 	.short	0x0030


	//----- nvinfo : EIATTR_SW_WAR
	.align		4
.L_25:
        /*009c*/ 	.byte	0x04, 0x36
        /*009e*/ 	.short	(.L_27 - .L_26)
.L_26:
        /*00a0*/ 	.word	0x00000008
.L_27:


//--------------------- .nv.callgraph             --------------------------
	.section	.nv.callgraph,"",@"SHT_CUDA_CALLGRAPH"
	.align	4
	.sectionentsize	8
	.align		4
        /*0000*/ 	.word	0x00000000
	.align		4
        /*0004*/ 	.word	0xffffffff
	.align		4
        /*0008*/ 	.word	0x00000000
	.align		4
        /*000c*/ 	.word	0xfffffffe
	.align		4
        /*0010*/ 	.word	0x00000000
	.align		4
        /*0014*/ 	.word	0xfffffffd
	.align		4
        /*0018*/ 	.word	0x00000000
	.align		4
        /*001c*/ 	.word	0xfffffffc


//--------------------- .text.chunk_scaled_dot_kkt_fwd_kernel --------------------------
	.section	.text.chunk_scaled_dot_kkt_fwd_kernel,"ax",@progbits
	.sectionflags	@"SHF_BARRIERS=1"
	.align	128
        .global         chunk_scaled_dot_kkt_fwd_kernel
        .type           chunk_scaled_dot_kkt_fwd_kernel,@function
        .size           chunk_scaled_dot_kkt_fwd_kernel,(.L_x_2 - chunk_scaled_dot_kkt_fwd_kernel)
        .other          chunk_scaled_dot_kkt_fwd_kernel,@"STO_CUDA_ENTRY STV_DEFAULT"
chunk_scaled_dot_kkt_fwd_kernel:
.text.chunk_scaled_dot_kkt_fwd_kernel:
[----:B------:R-:W1:Y:S01]  /*0000*/  LDC R1, c[0x0][0x28] ;  /* 0x00000a00ff017b82 */ /* 0x000e620000000800 */
[----:B------:R-:W2:Y:S07]  /*0010*/  S2R R2, SR_TID.X ;  /* 0x0000000000027919 */ /* 0x000eae0000002100 */
[----:B------:R-:W3:Y:S01]  /*0020*/  S2UR UR6, SR_CTAID.X ;  /* 0x00000000000679c3 */ /* 0x000ee20000002500 */
[----:B------:R-:W-:Y:S01]  /*0030*/  ULDC UR20, c[0x0][0x230] ;  /* 0x00008c0000147ab9 */ /* 0x000fe20000000800 */
[----:B------:R-:W-:Y:S01]  /*0040*/  ULDC.64 UR8, c[0x0][0x210] ;  /* 0x0000840000087ab9 */ /* 0x000fe20000000a00 */
[----:B------:R-:W-:Y:S01]  /*0050*/  USHF.R.S32.HI UR22, URZ, 0x1f, UR20 ;  /* 0x0000001f3f167899 */ /* 0x000fe20008011414 */
[----:B------:R-:W-:Y:S01]  /*0060*/  UMOV UR14, 0x400 ;  /* 0x00000400000e7882 */ /* 0x000fe20000000000 */
[----:B------:R-:W-:-:S03]  /*0070*/  ULDC.64 UR18, c[0x0][0x208] ;  /* 0x0000820000127ab9 */ /* 0x000fc60000000a00 */
[----:B------:R-:W4:Y:S08]  /*0080*/  S2UR UR13, SR_CTAID.Y ;  /* 0x00000000000d79c3 */ /* 0x000f300000002600 */
[----:B------:R-:W1:Y:S01]  /*0090*/  S2UR UR10, SR_CgaCtaId ;  /* 0x00000000000a79c3 */ /* 0x000e620000008800 */
[----:B---3--:R-:W-:-:S04]  /*00a0*/  USHF.L.U32 UR6, UR6, 0x6, URZ ;  /* 0x0000000606067899 */ /* 0x008fc8000800063f */
[----:B------:R-:W-:Y:S02]  /*00b0*/  USHF.R.S32.HI UR23, URZ, 0x1f, UR6 ;  /* 0x0000001f3f177899 */ /* 0x000fe40008011406 */
[----:B------:R-:W-:Y:S01]  /*00c0*/  IMAD.U32 R15, RZ, RZ, UR6 ;  /* 0x00000006ff0f7e24 */ /* 0x000fe2000f8e00ff */
[--C-:B--2---:R-:W-:Y:S01]  /*00d0*/  SHF.R.U32.HI R7, RZ, 0x2, R2.reuse ;  /* 0x00000002ff077819 */ /* 0x104fe20000011602 */
[----:B----4-:R-:W-:Y:S01]  /*00e0*/  ULOP3.LUT UR12, UR13, 0xffe0, URZ, 0xc0, !UPT ;  /* 0x0000ffe00d0c7892 */ /* 0x010fe2000f8ec03f */
[----:B------:R-:W-:Y:S01]  /*00f0*/  SHF.R.U32.HI R0, RZ, 0x1, R2 ;  /* 0x00000001ff007819 */ /* 0x000fe20000011602 */
[C---:B------:R-:W-:Y:S01]  /*0100*/  IMAD.SHL.U32 R19, R2.reuse, 0x8, RZ ;  /* 0x0000000802137824 */ /* 0x040fe200078e00ff */
[----:B------:R-:W-:Y:S01]  /*0110*/  SGXT.U32 R7, R7, 0x3 ;  /* 0x000000030707781a */ /* 0x000fe20000000000 */
[----:B------:R-:W-:Y:S01]  /*0120*/  UIMAD UR12, UR12, UR20, URZ ;  /* 0x000000140c0c72a4 */ /* 0x000fe2000f8e023f */
[----:B------:R-:W-:Y:S01]  /*0130*/  LOP3.LUT R3, R2, 0x18, RZ, 0xc0, !PT ;  /* 0x0000001802037812 */ /* 0x000fe200078ec0ff */
[----:B------:R-:W-:Y:S01]  /*0140*/  IMAD.U32 R17, RZ, RZ, UR6 ;  /* 0x00000006ff117e24 */ /* 0x000fe2000f8e00ff */
[----:B------:R-:W-:Y:S01]  /*0150*/  LOP3.LUT R7, R7, 0x30, R0, 0xf8, !PT ;  /* 0x0000003007077812 */ /* 0x000fe200078ef800 */
[----:B------:R-:W-:Y:S01]  /*0160*/  IMAD.U32 R21, RZ, RZ, UR6 ;  /* 0x00000006ff157e24 */ /* 0x000fe2000f8e00ff */
[--C-:B------:R-:W-:Y:S01]  /*0170*/  SHF.R.S32.HI R0, RZ, 0x5, R2.reuse ;  /* 0x00000005ff007819 */ /* 0x100fe20000011402 */
[----:B------:R-:W-:Y:S01]  /*0180*/  IMAD R6, R3, 0x9, RZ ;  /* 0x0000000903067824 */ /* 0x000fe200078e02ff */
[----:B------:R-:W-:Y:S01]  /*0190*/  SHF.R.U32.HI R4, RZ, 0x3, R2 ;  /* 0x00000003ff047819 */ /* 0x000fe20000011602 */
[----:B------:R-:W-:Y:S01]  /*01a0*/  ULOP3.LUT UR7, UR12, 0x1f, UR13, 0xf8, !UPT ;  /* 0x0000001f0c077892 */ /* 0x000fe2000f8ef80d */
[----:B------:R-:W-:Y:S01]  /*01b0*/  SGXT R0, R0, 0x1 ;  /* 0x000000010000781a */ /* 0x000fe20000000200 */
[----:B------:R-:W-:Y:S01]  /*01c0*/  UISETP.GT.AND UP1, UPT, UR6, -0x1, UPT ;  /* 0xffffffff0600788c */ /* 0x000fe2000bf24270 */
[----:B------:R-:W-:Y:S01]  /*01d0*/  SGXT.U32 R4, R4, 0x4 ;  /* 0x000000040404781a */ /* 0x000fe20000000000 */
[----:B------:R-:W-:Y:S01]  /*01e0*/  USHF.L.U32 UR4, UR7, 0x7, URZ ;  /* 0x0000000707047899 */ /* 0x000fe2000800063f */
[----:B------:R-:W-:Y:S01]  /*01f0*/  LOP3.LUT R3, R19, 0x38, RZ, 0xc0, !PT ;  /* 0x0000003813037812 */ /* 0x000fe200078ec0ff */
[----:B------:R-:W-:Y:S01]  /*0200*/  ULOP3.LUT UR13, UR13, 0x1f, URZ, 0xc0, !UPT ;  /* 0x0000001f0d0d7892 */ /* 0x000fe2000f8ec03f */
[----:B------:R-:W-:Y:S01]  /*0210*/  LOP3.LUT R0, R0, 0x120, RZ, 0xc0, !PT ;  /* 0x0000012000007812 */ /* 0x000fe200078ec0ff */
[----:B------:R-:W-:Y:S01]  /*0220*/  UIMAD.WIDE UR8, UR4, 0x2, UR8 ;  /* 0x00000002040878a5 */ /* 0x000fe2000f8e0208 */
[C---:B------:R-:W-:Y:S01]  /*0230*/  LOP3.LUT R5, R6.reuse, 0x38, R19, 0x78, !PT ;  /* 0x0000003806057812 */ /* 0x040fe200078e7813 */
[----:B-1----:R-:W-:Y:S01]  /*0240*/  ULEA UR14, UR10, UR14, 0x18 ;  /* 0x0000000e0a0e7291 */ /* 0x002fe2000f8ec03f */
[----:B------:R-:W-:Y:S01]  /*0250*/  LOP3.LUT R12, R15, 0x10, R4, 0xfe, !PT ;  /* 0x000000100f0c7812 */ /* 0x000fe200078efe04 */
[----:B------:R-:W-:Y:S01]  /*0260*/  ULDC.64 UR4, c[0x0][0x220] ;  /* 0x0000880000047ab9 */ /* 0x000fe20000000a00 */
[C-C-:B------:R-:W-:Y:S01]  /*0270*/  LOP3.LUT R9, R6.reuse, 0x400, R3.reuse, 0x1e, !PT ;  /* 0x0000040006097812 */ /* 0x140fe200078e1e03 */
[----:B------:R-:W-:Y:S01]  /*0280*/  UIMAD.WIDE UR4, UR12, 0x2, UR4 ;  /* 0x000000020c0478a5 */ /* 0x000fe2000f8e0204 */
[----:B------:R-:W-:-:S02]  /*0290*/  LOP3.LUT R11, R6, 0x800, R3, 0x1e, !PT ;  /* 0x00000800060b7812 */ /* 0x000fc400078e1e03 */
[----:B------:R-:W-:Y:S01]  /*02a0*/  LOP3.LUT R13, R6, 0xc00, R3, 0x1e, !PT ;  /* 0x00000c00060d7812 */ /* 0x000fe200078e1e03 */
[----:B------:R-:W-:Y:S01]  /*02b0*/  UIMAD.WIDE.U32 UR4, UR13, 0x2, UR4 ;  /* 0x000000020d0478a5 */ /* 0x000fe2000f8e0004 */
[--C-:B------:R-:W-:Y:S02]  /*02c0*/  LOP3.LUT R10, R17, 0x20, R4.reuse, 0xfe, !PT ;  /* 0x00000020110a7812 */ /* 0x100fe400078efe04 */
[----:B------:R-:W-:Y:S02]  /*02d0*/  LOP3.LUT R20, R21, 0x30, R4, 0xfe, !PT ;  /* 0x0000003015147812 */ /* 0x000fe400078efe04 */
[----:B------:R-:W-:Y:S02]  /*02e0*/  LOP3.LUT R15, R4, UR6, RZ, 0xfc, !PT ;  /* 0x00000006040f7c12 */ /* 0x000fe4000f8efcff */
[-C--:B------:R-:W-:Y:S01]  /*02f0*/  LOP3.LUT R4, R5, R0.reuse, RZ, 0x3c, !PT ;  /* 0x0000000005047212 */ /* 0x080fe200078e3cff */
[----:B------:R-:W-:Y:S01]  /*0300*/  IMAD.U32 R5, RZ, RZ, UR23 ;  /* 0x00000017ff057e24 */ /* 0x000fe2000f8e00ff */
[-C--:B------:R-:W-:Y:S01]  /*0310*/  LOP3.LUT R6, R9, R0.reuse, RZ, 0x3c, !PT ;  /* 0x0000000009067212 */ /* 0x080fe200078e3cff */
[----:B------:R-:W-:Y:S01]  /*0320*/  IMAD.U32 R9, RZ, RZ, UR23 ;  /* 0x00000017ff097e24 */ /* 0x000fe2000f8e00ff */
[-C--:B------:R-:W-:Y:S01]  /*0330*/  LOP3.LUT R18, R11, R0.reuse, RZ, 0x3c, !PT ;  /* 0x000000000b127212 */ /* 0x080fe200078e3cff */
[----:B------:R-:W-:Y:S01]  /*0340*/  IMAD.U32 R11, RZ, RZ, UR23 ;  /* 0x00000017ff0b7e24 */ /* 0x000fe2000f8e00ff */
[----:B------:R-:W-:-:S02]  /*0350*/  LOP3.LUT R8, R13, R0, RZ, 0x3c, !PT ;  /* 0x000000000d087212 */ /* 0x000fc400078e3cff */
[--C-:B------:R-:W-:Y:S01]  /*0360*/  LOP3.LUT R0, R4, 0x200, R19.reuse, 0xf8, !PT ;  /* 0x0000020004007812 */ /* 0x100fe200078ef813 */
[----:B------:R-:W-:Y:S01]  /*0370*/  IMAD.U32 R4, RZ, RZ, UR6 ;  /* 0x00000006ff047e24 */ /* 0x000fe2000f8e00ff */
[--C-:B------:R-:W-:Y:S02]  /*0380*/  LOP3.LUT R6, R6, 0x200, R19.reuse, 0xf8, !PT ;  /* 0x0000020006067812 */ /* 0x100fe400078ef813 */
[----:B------:R-:W-:Y:S02]  /*0390*/  LOP3.LUT R18, R18, 0x200, R19, 0xf8, !PT ;  /* 0x0000020012127812 */ /* 0x000fe400078ef813 */
[----:B------:R-:W-:Y:S01]  /*03a0*/  LOP3.LUT R69, R4, 0x8, R7, 0xfe, !PT ;  /* 0x0000000804457812 */ /* 0x000fe200078efe07 */
[----:B------:R-:W-:Y:S01]  /*03b0*/  IMAD.U32 R4, RZ, RZ, UR23 ;  /* 0x00000017ff047e24 */ /* 0x000fe2000f8e00ff */
[----:B------:R-:W-:Y:S02]  /*03c0*/  LOP3.LUT R19, R8, 0x200, R19, 0xf8, !PT ;  /* 0x0000020008137812 */ /* 0x000fe400078ef813 */
[----:B------:R-:W-:-:S02]  /*03d0*/  LEA R16, P4, R15, UR8, 0xd ;  /* 0x000000080f107c11 */ /* 0x000fc4000f8868ff */
[----:B------:R-:W-:Y:S02]  /*03e0*/  LOP3.LUT R8, R7, UR6, RZ, 0xfc, !PT ;  /* 0x0000000607087c12 */ /* 0x000fe4000f8efcff */
[C---:B------:R-:W-:Y:S02]  /*03f0*/  ISETP.GE.U32.AND P2, PT, R15.reuse, UR20, PT ;  /* 0x000000140f007c0c */ /* 0x040fe4000bf46070 */
[----:B------:R-:W-:Y:S02]  /*0400*/  LEA R14, P5, R12, UR8, 0xd ;  /* 0x000000080c0e7c11 */ /* 0x000fe4000f8a68ff */
[----:B------:R-:W-:Y:S02]  /*0410*/  LEA.HI.X R17, R15, UR9, R4, 0xd, P4 ;  /* 0x000000090f117c11 */ /* 0x000fe4000a0f6c04 */
[----:B------:R-:W-:Y:S02]  /*0420*/  PLOP3.LUT P1, PT, PT, PT, UP1, 0x80, 0x0 ;  /* 0x000000000000781c */ /* 0x000fe40003f2f018 */
[----:B------:R-:W-:-:S02]  /*0430*/  ISETP.LT.U32.AND P0, PT, R8, UR20, PT ;  /* 0x0000001408007c0c */ /* 0x000fc4000bf01070 */
[C---:B------:R-:W-:Y:S02]  /*0440*/  ISETP.GE.U32.AND P4, PT, R12.reuse, UR20, PT ;  /* 0x000000140c007c0c */ /* 0x040fe4000bf86070 */
[C---:B------:R-:W-:Y:S02]  /*0450*/  ISETP.GE.AND.EX P2, PT, R5.reuse, UR22, PT, P2 ;  /* 0x0000001605007c0c */ /* 0x040fe4000bf46320 */
[----:B------:R-:W-:Y:S02]  /*0460*/  LEA.HI.X R15, R12, UR9, R5, 0xd, P5 ;  /* 0x000000090c0f7c11 */ /* 0x000fe4000a8f6c05 */
[----:B------:R-:W-:Y:S02]  /*0470*/  LEA R12, P6, R10, UR8, 0xd ;  /* 0x000000080a0c7c11 */ /* 0x000fe4000f8c68ff */
[----:B------:R-:W-:Y:S01]  /*0480*/  ISETP.LT.AND.EX P0, PT, R5, UR22, P1, P0 ;  /* 0x0000001605007c0c */ /* 0x000fe20008f01300 */
[----:B------:R-:W-:Y:S01]  /*0490*/  IMAD.WIDE.U32 R22, R3, 0x2, R14 ;  /* 0x0000000203167825 */ /* 0x000fe200078e000e */
[----:B------:R-:W-:-:S02]  /*04a0*/  ISETP.GE.AND.EX P4, PT, R4, UR22, PT, P4 ;  /* 0x0000001604007c0c */ /* 0x000fc4000bf86340 */
[----:B------:R-:W-:Y:S02]  /*04b0*/  PLOP3.LUT P3, PT, PT, PT, UP1, 0x80, 0x0 ;  /* 0x000000000000781c */ /* 0x000fe40003f6f018 */
[----:B------:R-:W-:Y:S02]  /*04c0*/  ISETP.LT.U32.AND P1, PT, R69, UR20, PT ;  /* 0x0000001445007c0c */ /* 0x000fe4000bf21070 */
[C---:B------:R-:W-:Y:S02]  /*04d0*/  ISETP.GE.U32.AND P5, PT, R10.reuse, UR20, PT ;  /* 0x000000140a007c0c */ /* 0x040fe4000bfa6070 */
[----:B------:R-:W-:Y:S02]  /*04e0*/  SEL R4, RZ, 0x10, P2 ;  /* 0x00000010ff047807 */ /* 0x000fe40001000000 */
[----:B------:R-:W-:Y:S02]  /*04f0*/  PLOP3.LUT P2, PT, PT, PT, UP1, 0x80, 0x0 ;  /* 0x000000000000781c */ /* 0x000fe40003f4f018 */
[----:B------:R-:W-:-:S02]  /*0500*/  LEA.HI.X R13, R10, UR9, R5, 0xd, P6 ;  /* 0x000000090a0d7c11 */ /* 0x000fc4000b0f6c05 */
[----:B------:R-:W-:Y:S02]  /*0510*/  SEL R5, RZ, 0x10, P4 ;  /* 0x00000010ff057807 */ /* 0x000fe40002000000 */
[----:B------:R-:W-:Y:S01]  /*0520*/  ISETP.LT.AND.EX P1, PT, R9, UR22, P3, P1 ;  /* 0x0000001609007c0c */ /* 0x000fe20009f21310 */
[----:B------:R-:W-:Y:S01]  /*0530*/  IMAD.WIDE.U32 R32, R3, 0x2, R12 ;  /* 0x0000000203207825 */ /* 0x000fe200078e000c */
[----:B------:R-:W-:Y:S02]  /*0540*/  ISETP.GE.AND.EX P5, PT, R9, UR22, PT, P5 ;  /* 0x0000001609007c0c */ /* 0x000fe4000bfa6350 */
[----:B------:R-:W-:Y:S02]  /*0550*/  PLOP3.LUT P4, PT, PT, PT, UP1, 0x80, 0x0 ;  /* 0x000000000000781c */ /* 0x000fe40003f8f018 */
[----:B------:R-:W-:Y:S02]  /*0560*/  ISETP.GE.U32.AND P3, PT, R20, UR20, PT ;  /* 0x0000001414007c0c */ /* 0x000fe4000bf66070 */
[----:B------:R-:W-:-:S02]  /*0570*/  SEL R9, R4, RZ, P2 ;  /* 0x000000ff04097207 */ /* 0x000fc40001000000 */
[C---:B------:R-:W-:Y:S02]  /*0580*/  LEA R4, P2, R20.reuse, UR8, 0xd ;  /* 0x0000000814047c11 */ /* 0x040fe4000f8468ff */
[----:B------:R-:W-:Y:S02]  /*0590*/  SEL R10, R5, RZ, P4 ;  /* 0x000000ff050a7207 */ /* 0x000fe40002000000 */
[----:B------:R-:W-:Y:S02]  /*05a0*/  ISETP.GE.AND.EX P3, PT, R11, UR22, PT, P3 ;  /* 0x000000160b007c0c */ /* 0x000fe4000bf66330 */
[----:B------:R-:W-:Y:S02]  /*05b0*/  ISETP.NE.U32.AND P4, PT, R9, RZ, PT ;  /* 0x000000ff0900720c */ /* 0x000fe40003f85070 */
[----:B------:R-:W-:Y:S02]  /*05c0*/  SEL R9, RZ, 0x10, P5 ;  /* 0x00000010ff097807 */ /* 0x000fe40002800000 */
[----:B------:R-:W-:Y:S01]  /*05d0*/  LEA.HI.X R5, R20, UR9, R11, 0xd, P2 ;  /* 0x0000000914057c11 */ /* 0x000fe200090f6c0b */
[----:B------:R-:W-:Y:S01]  /*05e0*/  IMAD.U32 R20, RZ, RZ, UR23 ;  /* 0x00000017ff147e24 */ /* 0x000fe2000f8e00ff */
[----:B------:R-:W-:-:S02]  /*05f0*/  PLOP3.LUT P5, PT, PT, PT, UP1, 0x80, 0x0 ;  /* 0x000000000000781c */ /* 0x000fc40003faf018 */
[----:B------:R-:W-:Y:S01]  /*0600*/  ISETP.NE.U32.AND P2, PT, R10, RZ, PT ;  /* 0x000000ff0a00720c */ /* 0x000fe20003f45070 */
[----:B------:R-:W-:Y:S01]  /*0610*/  IMAD.WIDE.U32 R34, R3, 0x2, R4 ;  /* 0x0000000203227825 */ /* 0x000fe200078e0004 */
[----:B------:R-:W-:Y:S02]  /*0620*/  SEL R10, RZ, 0x10, P3 ;  /* 0x00000010ff0a7807 */ /* 0x000fe40001800000 */
[----:B------:R-:W-:Y:S02]  /*0630*/  PLOP3.LUT P6, PT, PT, PT, UP1, 0x80, 0x0 ;  /* 0x000000000000781c */ /* 0x000fe40003fcf018 */
[----:B------:R-:W-:Y:S02]  /*0640*/  LEA R24, P3, R8, UR4, 0x6 ;  /* 0x0000000408187c11 */ /* 0x000fe4000f8630ff */
[----:B------:R-:W-:Y:S02]  /*0650*/  SEL R9, R9, RZ, P5 ;  /* 0x000000ff09097207 */ /* 0x000fe40002800000 */
[----:B------:R-:W-:-:S02]  /*0660*/  LEA R26, P5, R69, UR4, 0x6 ;  /* 0x00000004451a7c11 */ /* 0x000fc4000f8a30ff */
[----:B------:R-:W-:Y:S02]  /*0670*/  SEL R10, R10, RZ, P6 ;  /* 0x000000ff0a0a7207 */ /* 0x000fe40003000000 */
[----:B------:R-:W-:Y:S02]  /*0680*/  LEA.HI.X R25, R8, UR5, R11, 0x6, P3 ;  /* 0x0000000508197c11 */ /* 0x000fe400098f340b */
[----:B------:R-:W-:Y:S02]  /*0690*/  ISETP.NE.U32.AND P3, PT, R9, RZ, PT ;  /* 0x000000ff0900720c */ /* 0x000fe40003f65070 */
[----:B------:R-:W-:Y:S01]  /*06a0*/  LEA.HI.X R27, R69, UR5, R20, 0x6, P5 ;  /* 0x00000005451b7c11 */ /* 0x000fe2000a8f3414 */
[----:B------:R-:W-:Y:S01]  /*06b0*/  IMAD.WIDE.U32 R20, R3, 0x2, R16 ;  /* 0x0000000203147825 */ /* 0x000fe200078e0010 */
[----:B------:R-:W-:Y:S02]  /*06c0*/  ISETP.NE.U32.AND P5, PT, R10, RZ, PT ;  /* 0x000000ff0a00720c */ /* 0x000fe40003fa5070 */
[----:B------:R-:W-:-:S02]  /*06d0*/  LEA R11, R0, UR14, 0x1 ;  /* 0x0000000e000b7c11 */ /* 0x000fc4000f8e08ff */
[----:B------:R-:W-:Y:S02]  /*06e0*/  LEA R31, R6, UR14, 0x1 ;  /* 0x0000000e061f7c11 */ /* 0x000fe4000f8e08ff */
[----:B------:R-:W-:Y:S01]  /*06f0*/  LEA R37, R18, UR14, 0x1 ;  /* 0x0000000e12257c11 */ /* 0x000fe2000f8e08ff */
[----:B------:R-:W-:Y:S01]  /*0700*/  @!PT LDS RZ, [RZ] ;  /* 0x00000000fffff984 */ /* 0x000fe20000000800 */
[----:B------:R-:W-:Y:S01]  /*0710*/  @!PT LDS RZ, [RZ] ;  /* 0x00000000fffff984 */ /* 0x000fe20000000800 */
[----:B------:R-:W-:Y:S01]  /*0720*/  @!PT LDS RZ, [RZ] ;  /* 0x00000000fffff984 */ /* 0x000fe20000000800 */
[----:B------:R-:W-:Y:S01]  /*0730*/  LDGSTS.E.BYPASS.128 [R11], desc[UR18][R20.64], P4 ;  /* 0x00000000140b7fae */ /* 0x000fe2000a101c52 */
[----:B------:R-:W-:Y:S02]  /*0740*/  PRMT R9, RZ, 0x7610, R9 ;  /* 0x00007610ff097816 */ /* 0x000fe40000000009 */
[----:B------:R-:W-:Y:S01]  /*0750*/  PRMT R10, RZ, 0x7610, R10 ;  /* 0x00007610ff0a7816 */ /* 0x000fe2000000000a */
[----:B------:R-:W-:Y:S01]  /*0760*/  LDGSTS.E.BYPASS.128 [R31], desc[UR18][R22.64], P2 ;  /* 0x00000000161f7fae */ /* 0x000fe20009101c52 */
[----:B------:R-:W-:-:S03]  /*0770*/  LEA R39, R19, UR14, 0x1 ;  /* 0x0000000e13277c11 */ /* 0x000fc6000f8e08ff */
[----:B------:R-:W-:Y:S04]  /*0780*/  LDGSTS.E.BYPASS.128 [R37], desc[UR18][R32.64], P3 ;  /* 0x0000000020257fae */ /* 0x000fe80009901c52 */
[----:B------:R-:W-:Y:S04]  /*0790*/  LDGSTS.E.BYPASS.128 [R39], desc[UR18][R34.64], P5 ;  /* 0x0000000022277fae */ /* 0x000fe8000a901c52 */
[----:B------:R-:W0:Y:S04]  /*07a0*/  LDGDEPBAR ;  /* 0x00000000000079af */ /* 0x000e280000000000 */
[----:B------:R1:W5:Y:S04]  /*07b0*/  @P0 LDG.E.U16 R9, desc[UR18][R24.64] ;  /* 0x0000001218090981 */ /* 0x000368000c1e1500 */
[----:B------:R2:W5:Y:S01]  /*07c0*/  @P1 LDG.E.U16 R10, desc[UR18][R26.64] ;  /* 0x000000121a0a1981 */ /* 0x000562000c1e1500 */
[----:B------:R-:W-:-:S02]  /*07d0*/  CS2R R28, SRZ ;  /* 0x00000000001c7805 */ /* 0x000fc4000001ff00 */
[----:B------:R-:W-:Y:S02]  /*07e0*/  CS2R R40, SRZ ;  /* 0x0000000000287805 */ /* 0x000fe4000001ff00 */
[----:B------:R-:W-:Y:S01]  /*07f0*/  CS2R R42, SRZ ;  /* 0x00000000002a7805 */ /* 0x000fe2000001ff00 */
[----:B------:R-:W-:Y:S01]  /*0800*/  BAR.SYNC.DEFER_BLOCKING 0x0 ;  /* 0x0000000000007b1d */ /* 0x000fe20000010000 */
[----:B------:R-:W-:Y:S02]  /*0810*/  CS2R R44, SRZ ;  /* 0x00000000002c7805 */ /* 0x000fe4000001ff00 */
[----:B-1----:R-:W-:Y:S02]  /*0820*/  CS2R R24, SRZ ;  /* 0x0000000000187805 */ /* 0x002fe4000001ff00 */
[----:B------:R-:W-:Y:S02]  /*0830*/  CS2R R46, SRZ ;  /* 0x00000000002e7805 */ /* 0x000fe4000001ff00 */
[----:B------:R-:W-:-:S02]  /*0840*/  CS2R R48, SRZ ;  /* 0x0000000000307805 */ /* 0x000fc4000001ff00 */
[----:B------:R-:W-:Y:S02]  /*0850*/  CS2R R50, SRZ ;  /* 0x0000000000327805 */ /* 0x000fe4000001ff00 */
[----:B--2---:R-:W-:Y:S02]  /*0860*/  CS2R R26, SRZ ;  /* 0x00000000001a7805 */ /* 0x004fe4000001ff00 */
[----:B------:R-:W-:Y:S02]  /*0870*/  CS2R R52, SRZ ;  /* 0x0000000000347805 */ /* 0x000fe4000001ff00 */
[----:B------:R-:W-:Y:S01]  /*0880*/  CS2R R54, SRZ ;  /* 0x0000000000367805 */ /* 0x000fe2000001ff00 */
[----:B------:R-:W-:Y:S01]  /*0890*/  IMAD.SHL.U32 R61, R8, 0x20, RZ ;  /* 0x00000020083d7824 */ /* 0x000fe200078e00ff */
[----:B------:R-:W-:Y:S01]  /*08a0*/  UMOV UR15, 0x1 ;  /* 0x00000001000f7882 */ /* 0x000fe20000000000 */
[----:B------:R-:W-:Y:S01]  /*08b0*/  IMAD.SHL.U32 R60, R69, 0x20, RZ ;  /* 0x00000020453c7824 */ /* 0x000fe200078e00ff */
[----:B------:R-:W-:Y:S01]  /*08c0*/  UMOV UR16, 0xffffffff ;  /* 0xffffffff00107882 */ /* 0x000fe20000000000 */
[----:B------:R-:W-:Y:S01]  /*08d0*/  UMOV UR4, URZ ;  /* 0x0000003f00047c82 */ /* 0x000fe20008000000 */
[----:B------:R-:W-:-:S02]  /*08e0*/  UPLOP3.LUT UP0, UPT, UPT, UPT, UPT, 0x80, 0x0 ;  /* 0x000000000000789c */ /* 0x000fc40003f0f070 */
[----:B------:R-:W-:Y:S01]  /*08f0*/  USHF.R.S32.HI UR21, URZ, 0x1f, UR12 ;  /* 0x0000001f3f157899 */ /* 0x000fe2000801140c */
[----:B------:R-:W-:Y:S01]  /*0900*/  UMOV UR5, URZ ;  /* 0x0000003f00057c82 */ /* 0x000fe20008000000 */
[----:B------:R-:W-:Y:S01]  /*0910*/  @!PT LDS RZ, [RZ] ;  /* 0x00000000fffff984 */ /* 0x000fe20000000800 */
[----:B------:R-:W-:Y:S01]  /*0920*/  @!PT LDS RZ, [RZ] ;  /* 0x00000000fffff984 */ /* 0x000fe20000000800 */
[----:B------:R-:W-:Y:S01]  /*0930*/  @!PT LDS RZ, [RZ] ;  /* 0x00000000fffff984 */ /* 0x000fe20000000800 */
[----:B------:R1:W-:Y:S04]  /*0940*/  LDGSTS.E.BYPASS.128 [R11+0x2000], desc[UR18][R20.64+0x80], P4 ;  /* 0x02000080140b7fae */ /* 0x0003e8000a101c52 */
[----:B------:R2:W-:Y:S04]  /*0950*/  LDGSTS.E.BYPASS.128 [R31+0x2000], desc[UR18][R22.64+0x80], P2 ;  /* 0x02000080161f7fae */ /* 0x0005e80009101c52 */
[----:B------:R3:W-:Y:S04]  /*0960*/  LDGSTS.E.BYPASS.128 [R37+0x2000], desc[UR18][R32.64+0x80], P3 ;  /* 0x0200008020257fae */ /* 0x0007e80009901c52 */
[----:B------:R4:W-:Y:S01]  /*0970*/  LDGSTS.E.BYPASS.128 [R39+0x2000], desc[UR18][R34.64+0x80], P5 ;  /* 0x0200008022277fae */ /* 0x0009e2000a901c52 */
[----:B-1----:R-:W-:Y:S01]  /*0980*/  IMAD.U32 R21, RZ, RZ, UR23 ;  /* 0x00000017ff157e24 */ /* 0x002fe2000f8e00ff */
[----:B------:R-:W-:Y:S01]  /*0990*/  LOP3.LUT R11, R7, 0x8, RZ, 0xfc, !PT ;  /* 0x00000008070b7812 */ /* 0x000fe200078efcff */
[----:B------:R-:W-:Y:S01]  /*09a0*/  IMAD.U32 R20, RZ, RZ, UR23 ;  /* 0x00000017ff147e24 */ /* 0x000fe2000f8e00ff */
[----:B------:R-:W0:Y:S01]  /*09b0*/  LDGDEPBAR ;  /* 0x00000000000079af */ /* 0x000e220000000000 */
[----:B--2---:R-:W-:-:S02]  /*09c0*/  CS2R R30, SRZ ;  /* 0x00000000001e7805 */ /* 0x004fc4000001ff00 */
[----:B------:R-:W-:Y:S02]  /*09d0*/  SHF.L.U64.HI R62, R8, 0x5, R21 ;  /* 0x00000005083e7819 */ /* 0x000fe40000010215 */
[----:B---3--:R-:W-:Y:S02]  /*09e0*/  CS2R R32, SRZ ;  /* 0x0000000000207805 */ /* 0x008fe4000001ff00 */
[----:B------:R-:W-:Y:S02]  /*09f0*/  CS2R R36, SRZ ;  /* 0x0000000000247805 */ /* 0x000fe4000001ff00 */
[----:B------:R-:W-:Y:S02]  /*0a00*/  SHF.L.U64.HI R63, R69, 0x5, R20 ;  /* 0x00000005453f7819 */ /* 0x000fe40000010214 */
[----:B----4-:R-:W-:Y:S02]  /*0a10*/  CS2R R34, SRZ ;  /* 0x0000000000227805 */ /* 0x010fe4000001ff00 */
[----:B------:R-:W-:-:S07]  /*0a20*/  CS2R R38, SRZ ;  /* 0x0000000000267805 */ /* 0x000fce000001ff00 */
.L_x_0:
[----:B------:R-:W-:Y:S01]  /*0a30*/  UIADD3 UR16, UR16, 0x1, URZ ;  /* 0x0000000110107890 */ /* 0x000fe2000fffe03f */
[----:B------:R-:W-:-:S04]  /*0a40*/  DEPBAR.LE SB0, 0x1 ;  /* 0x000080400000791a */ /* 0x000fc80000000000 */
[----:B------:R-:W-:Y:S01]  /*0a50*/  BAR.SYNC.DEFER_BLOCKING 0x0 ;  /* 0x0000000000007b1d */ /* 0x000fe20000010000 */
[----:B------:R-:W-:Y:S01]  /*0a60*/  UISETP.GT.AND UP2, UPT, UR16, 0x2, UPT ;  /* 0x000000021000788c */ /* 0x000fe2000bf44270 */
[----:B--2---:R-:W-:Y:S01]  /*0a70*/  IADD3 R59, P2, R3, UR4, RZ ;  /* 0x00000004033b7c10 */ /* 0x004fe2000ff5e0ff */
[----:B------:R-:W-:Y:S02]  /*0a80*/  UIADD3 UR15, UR15, 0x1, URZ ;  /* 0x000000010f0f7890 */ /* 0x000fe4000fffe03f */
[----:B------:R-:W-:Y:S01]  /*0a90*/  USEL UR16, UR16, URZ, !UP2 ;  /* 0x0000003f10107287 */ /* 0x000fe2000d000000 */
[----:B------:R-:W-:Y:S01]  /*0aa0*/  UMOV UR9, 0x40000040 ;  /* 0x4000004000097882 */ /* 0x000fe20000000000 */
[----:B------:R-:W-:Y:S02]  /*0ab0*/  IMAD.X R20, RZ, RZ, UR5, P2 ;  /* 0x00000005ff147e24 */ /* 0x000fe400090e06ff */
[----:B------:R-:W-:Y:S01]  /*0ac0*/  ULEA UR17, UR16, UR14, 0xd ;  /* 0x0000000e10117291 */ /* 0x000fe2000f8e683f */
[----:B------:R-:W-:Y:S01]  /*0ad0*/  UMOV UR11, UR9 ;  /* 0x00000009000b7c82 */ /* 0x000fe20008000000 */
[----:B------:R-:W-:Y:S01]  /*0ae0*/  UISETP.GT.AND UP2, UPT, UR15, 0x2, UPT ;  /* 0x000000020f00788c */ /* 0x000fe2000bf44270 */
[C---:B------:R-:W-:Y:S01]  /*0af0*/  SHF.L.U64.HI R73, R59.reuse, 0x1, R20 ;  /* 0x000000013b497819 */ /* 0x040fe20000010214 */
[----:B------:R-:W-:Y:S01]  /*0b00*/  USHF.R.U32.HI UR8, URZ, 0x4, UR17 ;  /* 0x000000043f087899 */ /* 0x000fe20008011611 */
[----:B------:R-:W-:Y:S01]  /*0b10*/  IMAD.SHL.U32 R59, R59, 0x2, RZ ;  /* 0x000000023b3b7824 */ /* 0x000fe200078e00ff */
[----:B------:R-:W-:-:S02]  /*0b20*/  USEL UR15, UR15, URZ, !UP2 ;  /* 0x0000003f0f0f7287 */ /* 0x000fc4000d000000 */
[----:B------:R-:W-:Y:S02]  /*0b30*/  USGXT.U32 UR8, UR8, 0xe ;  /* 0x0000000e0808789a */ /* 0x000fe40008000000 */
[----:B------:R-:W-:Y:S01]  /*0b40*/  IADD3 R20, P2, R59, R16, RZ ;  /* 0x000000103b147210 */ /* 0x000fe20007f5e0ff */
[----:B------:R-:W-:Y:S02]  /*0b50*/  ULEA UR4, UR15, UR14, 0xd ;  /* 0x0000000e0f047291 */ /* 0x000fe4000f8e683f */
[----:B------:R-:W-:Y:S01]  /*0b60*/  ULOP3.LUT UR8, UR8, 0x2000000, URZ, 0xfc, !UPT ;  /* 0x0200000008087892 */ /* 0x000fe2000f8efc3f */
[----:B------:R-:W-:Y:S01]  /*0b70*/  WARPGROUP.ARRIVE ;  /* 0x00000000000079c5 */ /* 0x000fe20000000000 */
[----:B------:R-:W-:Y:S01]  /*0b80*/  IMAD.X R21, R73, 0x1, R17, P2 ;  /* 0x0000000149157824 */ /* 0x000fe200010e0611 */
[----:B------:R-:W-:Y:S02]  /*0b90*/  IADD3 R22, P2, R59, R14, RZ ;  /* 0x0000000e3b167210 */ /* 0x000fe40007f5e0ff */
[----:B------:R-:W-:-:S02]  /*0ba0*/  LEA R65, R0, UR4, 0x1 ;  /* 0x0000000400417c11 */ /* 0x000fc4000f8e08ff */
[----:B------:R-:W-:Y:S01]  /*0bb0*/  UMOV UR10, UR8 ;  /* 0x00000008000a7c82 */ /* 0x000fe20008000000 */
[----:B------:R-:W-:Y:S01]  /*0bc0*/  IMAD.X R23, R73, 0x1, R15, P2 ;  /* 0x0000000149177824 */ /* 0x000fe200010e060f */
[----:B------:R-:W-:Y:S01]  /*0bd0*/  HGMMA.64x64x16.F32.BF16 R24, gdesc[UR8], R24 ;  /* 0x00e00000081879f0 */ /* 0x000fe20008701818 */
[----:B------:R-:W-:Y:S01]  /*0be0*/  UIADD3 UR8, UR17, 0x20, URZ ;  /* 0x0000002011087890 */ /* 0x000fe2000fffe03f */
[----:B------:R-:W-:Y:S01]  /*0bf0*/  IADD3 R56, P2, R59, R12, RZ ;  /* 0x0000000c3b387210 */ /* 0x000fe20007f5e0ff */
[----:B------:R-:W-:Y:S01]  /*0c00*/  UMOV UR9, 0x40000040 ;  /* 0x4000004000097882 */ /* 0x000fe20000000000 */
[----:B------:R-:W-:Y:S01]  /*0c10*/  LEA R67, R6, UR4, 0x1 ;  /* 0x0000000406437c11 */ /* 0x000fe2000f8e08ff */
[----:B------:R-:W-:Y:S01]  /*0c20*/  USHF.R.U32.HI UR8, URZ, 0x4, UR8 ;  /* 0x000000043f087899 */ /* 0x000fe20008011608 */
[----:B------:R-:W-:Y:S01]  /*0c30*/  LEA R71, R18, UR4, 0x1 ;  /* 0x0000000412477c11 */ /* 0x000fe2000f8e08ff */
[----:B------:R-:W-:Y:S01]  /*0c40*/  UMOV UR11, UR9 ;  /* 0x00000009000b7c82 */ /* 0x000fe20008000000 */
[----:B------:R-:W-:Y:S01]  /*0c50*/  IMAD.X R57, R73, 0x1, R13, P2 ;  /* 0x0000000149397824 */ /* 0x000fe200010e060d */
[----:B------:R-:W-:Y:S01]  /*0c60*/  USGXT.U32 UR8, UR8, 0xe ;  /* 0x0000000e0808789a */ /* 0x000fe20008000000 */
[----:B------:R-:W-:-:S03]  /*0c70*/  IADD3 R58, P2, R59, R4, RZ ;  /* 0x000000043b3a7210 */ /* 0x000fc60007f5e0ff */
[----:B------:R-:W-:Y:S02]  /*0c80*/  ULOP3.LUT UR8, UR8, 0x2000000, URZ, 0xfc, !UPT ;  /* 0x0200000008087892 */ /* 0x000fe4000f8efc3f */
[----:B------:R-:W-:Y:S01]  /*0c90*/  IMAD.X R59, R73, 0x1, R5, P2 ;  /* 0x00000001493b7824 */ /* 0x000fe200010e0605 */
[----:B------:R-:W-:Y:S01]  /*0ca0*/  PLOP3.LUT P2, PT, PT, PT, UP0, 0x80, 0x0 ;  /* 0x000000000000781c */ /* 0x000fe20003f4f008 */
[----:B------:R-:W-:-:S03]  /*0cb0*/  UPLOP3.LUT UP0, UPT, UPT, UPT, UPT, 0x40, 0x0 ;  /* 0x000000000000789c */ /* 0x000fc60003f0e870 */
[----:B------:R-:W-:Y:S02]  /*0cc0*/  UMOV UR10, UR8 ;  /* 0x00000008000a7c82 */ /* 0x000fe40008000000 */
[----:B------:R-:W-:Y:S01]  /*0cd0*/  HGMMA.64x64x16.F32.BF16 R24, gdesc[UR8], R24 ;  /* 0x00e00000081879f0 */ /* 0x000fe20008701818 */
[----:B------:R-:W-:Y:S01]  /*0ce0*/  UIADD3 UR8, UR17, 0x40, URZ ;  /* 0x0000004011087890 */ /* 0x000fe2000fffe03f */
[----:B------:R-:W-:Y:S01]  /*0cf0*/  UMOV UR9, 0x40000040 ;  /* 0x4000004000097882 */ /* 0x000fe20000000000 */
[----:B------:R-:W-:Y:S02]  /*0d00*/  UIADD3 UR17, UR17, 0x60, URZ ;  /* 0x0000006011117890 */ /* 0x000fe4000fffe03f */
[----:B------:R-:W-:Y:S01]  /*0d10*/  USHF.R.U32.HI UR8, URZ, 0x4, UR8 ;  /* 0x000000043f087899 */ /* 0x000fe20008011608 */
[----:B------:R-:W-:-:S03]  /*0d20*/  UMOV UR11, UR9 ;  /* 0x00000009000b7c82 */ /* 0x000fc60008000000 */
[----:B------:R-:W-:-:S04]  /*0d30*/  USGXT.U32 UR8, UR8, 0xe ;  /* 0x0000000e0808789a */ /* 0x000fc80008000000 */
[----:B------:R-:W-:-:S07]  /*0d40*/  ULOP3.LUT UR8, UR8, 0x2000000, URZ, 0xfc, !UPT ;  /* 0x0200000008087892 */ /* 0x000fce000f8efc3f */
[----:B------:R-:W-:Y:S02]  /*0d50*/  UMOV UR10, UR8 ;  /* 0x00000008000a7c82 */ /* 0x000fe40008000000 */
[----:B------:R-:W-:Y:S01]  /*0d60*/  HGMMA.64x64x16.F32.BF16 R24, gdesc[UR8], R24 ;  /* 0x00e00000081879f0 */ /* 0x000fe20008701818 */
[----:B------:R-:W-:Y:S01]  /*0d70*/  USHF.R.U32.HI UR8, URZ, 0x4, UR17 ;  /* 0x000000043f087899 */ /* 0x000fe20008011611 */
[----:B------:R-:W-:-:S03]  /*0d80*/  UMOV UR9, 0x40000040 ;  /* 0x4000004000097882 */ /* 0x000fc60000000000 */
[----:B------:R-:W-:Y:S01]  /*0d90*/  USGXT.U32 UR8, UR8, 0xe ;  /* 0x0000000e0808789a */ /* 0x000fe20008000000 */
[----:B------:R-:W-:-:S03]  /*0da0*/  UMOV UR11, UR9 ;  /* 0x00000009000b7c82 */ /* 0x000fc60008000000 */
[----:B------:R-:W-:-:S07]  /*0db0*/  ULOP3.LUT UR8, UR8, 0x2000000, URZ, 0xfc, !UPT ;  /* 0x0200000008087892 */ /* 0x000fce000f8efc3f */
[----:B------:R-:W-:Y:S02]  /*0dc0*/  UMOV UR10, UR8 ;  /* 0x00000008000a7c82 */ /* 0x000fe40008000000 */
[----:B------:R-:W-:Y:S03]  /*0dd0*/  HGMMA.64x64x16.F32.BF16 R24, gdesc[UR8], R24, gsb0 ;  /* 0x00e00000081879f0 */ /* 0x000fe60008001818 */
[----:B------:R-:W-:Y:S02]  /*0de0*/  WARPGROUP.DEPBAR.LE gsb0, 0x1 ;  /* 0x00008000000079c5 */ /* 0x000fe40000010100 */
[----:B------:R-:W-:Y:S06]  /*0df0*/  BAR.SYNC.DEFER_BLOCKING 0x0 ;  /* 0x0000000000007b1d */ /* 0x000fec0000010000 */
[----:B------:R-:W-:Y:S01]  /*0e00*/  @!PT LDS RZ, [RZ] ;  /* 0x00000000fffff984 */ /* 0x000fe20000000800 */
[----:B------:R-:W-:Y:S01]  /*0e10*/  @!PT LDS RZ, [RZ] ;  /* 0x00000000fffff984 */ /* 0x000fe20000000800 */
[----:B------:R-:W-:Y:S01]  /*0e20*/  @!PT LDS RZ, [RZ] ;  /* 0x00000000fffff984 */ /* 0x000fe20000000800 */
[----:B------:R1:W-:Y:S04]  /*0e30*/  LDGSTS.E.BYPASS.128 [R65], desc[UR18][R20.64+0x100], !PT ;  /* 0x0000010014417fae */ /* 0x0003e8000f901c52 */
[----:B------:R2:W-:Y:S04]  /*0e40*/  LDGSTS.E.BYPASS.128 [R67], desc[UR18][R22.64+0x100], !PT ;  /* 0x0000010016437fae */ /* 0x0005e8000f901c52 */
[----:B------:R2:W-:Y:S01]  /*0e50*/  LDGSTS.E.BYPASS.128 [R71], desc[UR18][R56.64+0x100], !PT ;  /* 0x0000010038477fae */ /* 0x0005e2000f901c52 */
[----:B-1----:R-:W-:Y:S01]  /*0e60*/  LEA R21, R19, UR4, 0x1 ;  /* 0x0000000413157c11 */ /* 0x002fe2000f8e08ff */
[----:B------:R-:W-:-:S04]  /*0e70*/  UMOV UR4, 0x40 ;  /* 0x0000004000047882 */ /* 0x000fc80000000000 */
[----:B------:R2:W-:Y:S04]  /*0e80*/  LDGSTS.E.BYPASS.128 [R21], desc[UR18][R58.64+0x100], !PT ;  /* 0x000001003a157fae */ /* 0x0005e8000f901c52 */
[----:B------:R-:W0:Y:S01]  /*0e90*/  LDGDEPBAR ;  /* 0x00000000000079af */ /* 0x000e220000000000 */
[----:B------:R-:W-:Y:S05]  /*0ea0*/  @P2 BRA `(.L_x_0) ;  /* 0xfffffff800e02947 */ /* 0x000fea000383ffff */
[----:B------:R-:W-:Y:S01]  /*0eb0*/  IMAD.SHL.U32 R0, R2, 0x2, RZ ;  /* 0x0000000202007824 */ /* 0x000fe200078e00ff */
[----:B------:R-:W-:Y:S01]  /*0ec0*/  ULDC.64 UR4, c[0x0][0x218] ;  /* 0x0000860000047ab9 */ /* 0x000fe20000000a00 */
[----:B------:R-:W-:Y:S01]  /*0ed0*/  IMAD.U32 R3, RZ, RZ, UR6 ;  /* 0x00000006ff037e24 */ /* 0x000fe2000f8e00ff */
[----:B------:R-:W-:Y:S01]  /*0ee0*/  ULEA UR4, UP0, UR12, UR4, 0x2 ;  /* 0x000000040c047291 */ /* 0x000fe2000f80103f */
[----:B------:R-:W-:Y:S01]  /*0ef0*/  IMAD.U32 R4, RZ, RZ, UR23 ;  /* 0x00000017ff047e24 */ /* 0x000fe2000f8e00ff */
[----:B------:R-:W-:Y:S01]  /*0f00*/  LOP3.LUT R0, R0, 0x6, RZ, 0xc0, !PT ;  /* 0x0000000600007812 */ /* 0x000fe200078ec0ff */
[----:B------:R-:W-:Y:S01]  /*0f10*/  IMAD.U32 R13, RZ, RZ, UR6 ;  /* 0x00000006ff0d7e24 */ /* 0x000fe2000f8e00ff */
[----:B------:R-:W-:Y:S01]  /*0f20*/  ULEA.HI.X UR21, UR12, UR5, UR21, 0x2, UP0 ;  /* 0x000000050c157291 */ /* 0x000fe200080f1415 */
[----:B------:R-:W-:Y:S01]  /*0f30*/  PLOP3.LUT P3, PT, PT, PT, UP1, 0x80, 0x0 ;  /* 0x000000000000781c */ /* 0x000fe20003f6f018 */
[----:B------:R-:W-:Y:S01]  /*0f40*/  ULEA UR13, UP0, UR13, UR4, 0x2 ;  /* 0x000000040d0d7291 */ /* 0x000fe2000f80103f */
[----:B------:R-:W-:Y:S01]  /*0f50*/  LOP3.LUT R3, R3, 0x39, R0, 0xfe, !PT ;  /* 0x0000003903037812 */ /* 0x000fe200078efe00 */
[----:B------:R-:W-:Y:S01]  /*0f60*/  IMAD.U32 R5, RZ, RZ, UR6 ;  /* 0x00000006ff057e24 */ /* 0x000fe2000f8e00ff */
[----:B------:R-:W-:-:S02]  /*0f70*/  WARPGROUP.DEPBAR.LE gsb0, 0x0 ;  /* 0x00008000000079c5 */ /* 0x000fc40000010000 */
[----:B------:R-:W-:Y:S01]  /*0f80*/  ISETP.LT.U32.AND P2, PT, R3, UR20, PT ;  /* 0x0000001403007c0c */ /* 0x000fe2000bf41070 */
[----:B------:R-:W-:-:S04]  /*0f90*/  DEPBAR.LE SB0, 0x0 ;  /* 0x000080000000791a */ /* 0x000fc80000000000 */
[----:B------:R-:W-:Y:S01]  /*0fa0*/  ISETP.LT.AND.EX P2, PT, R4, UR22, P3, P2 ;  /* 0x0000001604007c0c */ /* 0x000fe20009f41320 */
[----:B------:R-:W-:Y:S01]  /*0fb0*/  UIADD3.X UR4, URZ, UR21, URZ, UP0, !UPT ;  /* 0x000000153f047290 */ /* 0x000fe200087fe43f */
[--C-:B------:R-:W-:Y:S01]  /*0fc0*/  LOP3.LUT R6, R13, 0x31, R0.reuse, 0xfe, !PT ;  /* 0x000000310d067812 */ /* 0x100fe200078efe00 */
[----:B------:R-:W-:Y:S01]  /*0fd0*/  IMAD.U32 R13, RZ, RZ, UR23 ;  /* 0x00000017ff0d7e24 */ /* 0x000fe2000f8e00ff */
[----:B------:R-:W-:Y:S01]  /*0fe0*/  LEA R18, P4, R61, UR13, 0x2 ;  /* 0x0000000d3d127c11 */ /* 0x000fe2000f8810ff */
[----:B------:R-:W-:Y:S01]  /*0ff0*/  IMAD.U32 R12, RZ, RZ, UR23 ;  /* 0x00000017ff0c7e24 */ /* 0x000fe2000f8e00ff */
[----:B------:R-:W-:Y:S01]  /*1000*/  LEA R20, P5, R60, UR13, 0x2 ;  /* 0x0000000d3c147c11 */ /* 0x000fe2000f8a10ff */
[----:B------:R-:W-:Y:S01]  /*1010*/  IMAD.MOV.U32 R15, RZ, RZ, RZ ;  /* 0x000000ffff0f7224 */ /* 0x000fe200078e00ff */
[----:B------:R-:W-:Y:S02]  /*1020*/  P2R R70, PR, RZ, 0x4 ;  /* 0x00000004ff467803 */ /* 0x000fe40000000000 */
[----:B------:R-:W-:-:S02]  /*1030*/  LOP3.LUT R4, R5, 0x38, R0, 0xfe, !PT ;  /* 0x0000003805047812 */ /* 0x000fc400078efe00 */
[----:B------:R-:W-:Y:S02]  /*1040*/  PLOP3.LUT P2, PT, PT, PT, UP1, 0x80, 0x0 ;  /* 0x000000000000781c */ /* 0x000fe40003f4f018 */
[----:B------:R-:W-:Y:S02]  /*1050*/  ISETP.LT.U32.AND P3, PT, R6, UR20, PT ;  /* 0x0000001406007c0c */ /* 0x000fe4000bf61070 */
[----:B------:R-:W-:Y:S02]  /*1060*/  LEA.HI.X R19, R61, UR4, R62, 0x2, P4 ;  /* 0x000000043d137c11 */ /* 0x000fe4000a0f143e */
[----:B--2---:R-:W-:Y:S01]  /*1070*/  LEA.HI.X R21, R60, UR4, R63, 0x2, P5 ;  /* 0x000000043c157c11 */ /* 0x004fe2000a8f143f */
[----:B------:R-:W-:Y:S01]  /*1080*/  BAR.SYNC.DEFER_BLOCKING 0x0 ;  /* 0x0000000000007b1d */ /* 0x000fe20000010000 */
[----:B------:R-:W-:Y:S02]  /*1090*/  PLOP3.LUT P5, PT, PT, PT, UP1, 0x80, 0x0 ;  /* 0x000000000000781c */ /* 0x000fe40003faf018 */
[----:B------:R-:W-:-:S02]  /*10a0*/  ISETP.LT.U32.AND P4, PT, R4, UR20, PT ;  /* 0x0000001404007c0c */ /* 0x000fc4000bf81070 */
[----:B------:R-:W-:Y:S02]  /*10b0*/  ISETP.LT.AND.EX P2, PT, R13, UR22, P2, P3 ;  /* 0x000000160d007c0c */ /* 0x000fe40009741330 */
[----:B------:R-:W-:Y:S02]  /*10c0*/  LOP3.LUT R5, R5, 0x30, R0, 0xfe, !PT ;  /* 0x0000003005057812 */ /* 0x000fe400078efe00 */
[----:B------:R-:W-:Y:S02]  /*10d0*/  ISETP.LT.AND.EX P4, PT, R12, UR22, P5, P4 ;  /* 0x000000160c007c0c */ /* 0x000fe4000af81340 */
[----:B------:R-:W-:Y:S02]  /*10e0*/  P2R R12, PR, RZ, 0x4 ;  /* 0x00000004ff0c7803 */ /* 0x000fe40000000000 */
[----:B------:R-:W-:Y:S02]  /*10f0*/  PLOP3.LUT P3, PT, PT, PT, UP1, 0x80, 0x0 ;  /* 0x000000000000781c */ /* 0x000fe40003f6f018 */
[----:B------:R-:W-:Y:S01]  /*1100*/  ISETP.LT.U32.AND P2, PT, R5, UR20, PT ;  /* 0x0000001405007c0c */ /* 0x000fe2000bf41070 */
[----:B------:R-:W-:-:S02]  /*1110*/  IMAD.U32 R17, RZ, RZ, UR6 ;  /* 0x00000006ff117e24 */ /* 0x000fc4000f8e00ff */
[----:B------:R-:W-:Y:S01]  /*1120*/  IMAD.U32 R57, RZ, RZ, UR6 ;  /* 0x00000006ff397e24 */ /* 0x000fe2000f8e00ff */
[----:B------:R-:W-:Y:S01]  /*1130*/  ISETP.LT.AND.EX P2, PT, R13, UR22, P3, P2 ;  /* 0x000000160d007c0c */ /* 0x000fe20009f41320 */
[----:B------:R-:W-:Y:S01]  /*1140*/  IMAD.MOV.U32 R13, RZ, RZ, RZ ;  /* 0x000000ffff0d7224 */ /* 0x000fe200078e00ff */
[--C-:B------:R-:W-:Y:S02]  /*1150*/  LOP3.LUT R16, R17, 0x29, R0.reuse, 0xfe, !PT ;  /* 0x0000002911107812 */ /* 0x100fe400078efe00 */
[----:B------:R-:W-:Y:S01]  /*1160*/  LOP3.LUT R57, R57, 0x1, R0, 0xfe, !PT ;  /* 0x0000000139397812 */ /* 0x000fe200078efe00 */
[----:B------:R-:W2:Y:S01]  /*1170*/  @P1 LDG.E R15, desc[UR18][R20.64] ;  /* 0x00000012140f1981 */ /* 0x000ea2000c1e1900 */
[----:B------:R-:W-:Y:S01]  /*1180*/  IMAD.U32 R17, RZ, RZ, UR23 ;  /* 0x00000017ff117e24 */ /* 0x000fe2000f8e00ff */
[----:B------:R-:W-:Y:S01]  /*1190*/  PLOP3.LUT P1, PT, PT, PT, UP1, 0x80, 0x0 ;  /* 0x000000000000781c */ /* 0x000fe20003f2f018 */
[----:B------:R-:W-:Y:S01]  /*11a0*/  IMAD.U32 R22, RZ, RZ, UR6 ;  /* 0x00000006ff167e24 */ /* 0x000fe2000f8e00ff */
[----:B------:R1:W3:Y:S01]  /*11b0*/  @P0 LDG.E R13, desc[UR18][R18.64] ;  /* 0x00000012120d0981 */ /* 0x0002e2000c1e1900 */
[----:B------:R-:W-:-:S02]  /*11c0*/  ISETP.LT.U32.AND P0, PT, R16, UR20, PT ;  /* 0x0000001410007c0c */ /* 0x000fc4000bf01070 */
[----:B------:R-:W-:Y:S02]  /*11d0*/  ISETP.GE.AND P5, PT, R57, UR20, PT ;  /* 0x0000001439007c0c */ /* 0x000fe4000bfa6270 */
[----:B------:R-:W-:Y:S02]  /*11e0*/  ISETP.LT.AND.EX P1, PT, R17, UR22, P1, P0 ;  /* 0x0000001611007c0c */ /* 0x000fe40008f21300 */
[----:B------:R-:W-:Y:S01]  /*11f0*/  ISETP.GT.AND P0, PT, R22, -0x1, !P5 ;  /* 0xffffffff1600780c */ /* 0x000fe20006f04270 */
[----:B------:R-:W-:Y:S01]  /*1200*/  IMAD.U32 R52, RZ, RZ, UR13 ;  /* 0x0000000dff347e24 */ /* 0x000fe2000f8e00ff */
[----:B------:R-:W-:Y:S01]  /*1210*/  LOP3.LUT R59, R0, UR6, RZ, 0xfc, !PT ;  /* 0x00000006003b7c12 */ /* 0x000fe2000f8efcff */
[----:B------:R-:W-:Y:S01]  /*1220*/  IMAD.U32 R53, RZ, RZ, UR4 ;  /* 0x00000004ff357e24 */ /* 0x000fe2000f8e00ff */
[----:B------:R-:W-:Y:S01]  /*1230*/  P2R R67, PR, RZ, 0x10 ;  /* 0x00000010ff437803 */ /* 0x000fe20000000000 */
[----:B-1----:R-:W-:Y:S01]  /*1240*/  IMAD.MOV.U32 R18, RZ, RZ, RZ ;  /* 0x000000ffff127224 */ /* 0x002fe200078e00ff */
[----:B------:R-:W-:Y:S01]  /*1250*/  P2R R14, PR, RZ, 0x4 ;  /* 0x00000004ff0e7803 */ /* 0x000fe20000000000 */
[----:B------:R-:W-:Y:S01]  /*1260*/  IMAD.WIDE R56, R57, 0x80, R52 ;  /* 0x0000008039387825 */ /* 0x000fe200078e0234 */
[----:B------:R-:W-:-:S03]  /*1270*/  ISETP.GE.AND P4, PT, R59, UR20, PT ;  /* 0x000000143b007c0c */ /* 0x000fc6000bf86270 */
[----:B------:R-:W-:Y:S02]  /*1280*/  IMAD.U32 R19, RZ, RZ, UR6 ;  /* 0x00000006ff137e24 */ /* 0x000fe4000f8e00ff */
[----:B------:R1:W4:Y:S03]  /*1290*/  @P0 LDG.E R18, desc[UR18][R56.64] ;  /* 0x0000001238120981 */ /* 0x000326000c1e1900 */
[----:B------:R-:W-:Y:S01]  /*12a0*/  ISETP.GT.AND P0, PT, R19, -0x1, !P4 ;  /* 0xffffffff1300780c */ /* 0x000fe20006704270 */
[----:B------:R-:W-:Y:S02]  /*12b0*/  IMAD.MOV.U32 R20, RZ, RZ, RZ ;  /* 0x000000ffff147224 */ /* 0x000fe400078e00ff */
[----:B------:R-:W-:-:S10]  /*12c0*/  IMAD.WIDE R58, R59, 0x80, R52 ;  /* 0x000000803b3a7825 */ /* 0x000fd400078e0234 */
[----:B------:R1:W3:Y:S01]  /*12d0*/  @P0 LDG.E R20, desc[UR18][R58.64] ;  /* 0x000000123a140981 */ /* 0x0002e2000c1e1900 */
[----:B------:R-:W-:Y:S02]  /*12e0*/  IMAD.U32 R19, RZ, RZ, UR6 ;  /* 0x00000006ff137e24 */ /* 0x000fe4000f8e00ff */
[----:B------:R-:W-:-:S03]  /*12f0*/  IMAD.U32 R21, RZ, RZ, UR6 ;  /* 0x00000006ff157e24 */ /* 0x000fc6000f8e00ff */
[----:B------:R-:W-:-:S04]  /*1300*/  LOP3.LUT R19, R19, 0x18, R0, 0xfe, !PT ;  /* 0x0000001813137812 */ /* 0x000fc800078efe00 */
[----:B------:R-:W-:-:S04]  /*1310*/  ISETP.GE.AND P2, PT, R19, UR20, PT ;  /* 0x0000001413007c0c */ /* 0x000fc8000bf46270 */
[----:B------:R-:W-:Y:S01]  /*1320*/  ISETP.GT.AND P0, PT, R21, -0x1, !P2 ;  /* 0xffffffff1500780c */ /* 0x000fe20005704270 */
[----:B------:R-:W-:Y:S02]  /*1330*/  IMAD.U32 R21, RZ, RZ, UR6 ;  /* 0x00000006ff157e24 */ /* 0x000fe4000f8e00ff */
[----:B------:R-:W-:-:S03]  /*1340*/  IMAD.MOV.U32 R22, RZ, RZ, RZ ;  /* 0x000000ffff167224 */ /* 0x000fc600078e00ff */
[----:B------:R-:W-:Y:S01]  /*1350*/  LOP3.LUT R21, R21, 0x11, R0, 0xfe, !PT ;  /* 0x0000001115157812 */ /* 0x000fe200078efe00 */
[----:B-1----:R-:W-:Y:S01]  /*1360*/  IMAD.WIDE R56, R19, 0x80, R52 ;  /* 0x0000008013387825 */ /* 0x002fe200078e0234 */
[----:B------:R-:W-:Y:S02]  /*1370*/  P2R R17, PR, RZ, 0x2 ;  /* 0x00000002ff117803 */ /* 0x000fe40000000000 */
[----:B------:R-:W-:Y:S01]  /*1380*/  ISETP.GE.AND P1, PT, R21, UR20, PT ;  /* 0x0000001415007c0c */ /* 0x000fe2000bf26270 */
[----:B------:R-:W-:Y:S02]  /*1390*/  IMAD.U32 R23, RZ, RZ, UR6 ;  /* 0x00000006ff177e24 */ /* 0x000fe4000f8e00ff */
[----:B------:R1:W4:Y:S03]  /*13a0*/  @P0 LDG.E R22, desc[UR18][R56.64] ;  /* 0x0000001238160981 */ /* 0x000326000c1e1900 */
[----:B------:R-:W-:Y:S01]  /*13b0*/  ISETP.GT.AND P0, PT, R23, -0x1, !P1 ;  /* 0xffffffff1700780c */ /* 0x000fe20004f04270 */
[----:B------:R-:W-:-:S02]  /*13c0*/  IMAD.U32 R23, RZ, RZ, UR6 ;  /* 0x00000006ff177e24 */ /* 0x000fc4000f8e00ff */
[----:B------:R-:W-:-:S03]  /*13d0*/  IMAD.MOV.U32 R60, RZ, RZ, RZ ;  /* 0x000000ffff3c7224 */ /* 0x000fc600078e00ff */
[----:B------:R-:W-:Y:S01]  /*13e0*/  LOP3.LUT R23, R23, 0x10, R0, 0xfe, !PT ;  /* 0x0000001017177812 */ /* 0x000fe200078efe00 */
[----:B------:R-:W-:-:S03]  /*13f0*/  IMAD.WIDE R58, R21, 0x80, R52 ;  /* 0x00000080153a7825 */ /* 0x000fc600078e0234 */
[----:B------:R-:W-:Y:S01]  /*1400*/  ISETP.GE.AND P1, PT, R23, UR20, PT ;  /* 0x0000001417007c0c */ /* 0x000fe2000bf26270 */
[----:B------:R-:W-:Y:S02]  /*1410*/  IMAD.U32 R61, RZ, RZ, UR6 ;  /* 0x00000006ff3d7e24 */ /* 0x000fe4000f8e00ff */
[----:B------:R1:W4:Y:S03]  /*1420*/  @P0 LDG.E R60, desc[UR18][R58.64] ;  /* 0x000000123a3c0981 */ /* 0x000326000c1e1900 */
[----:B------:R-:W-:Y:S01]  /*1430*/  ISETP.GT.AND P0, PT, R61, -0x1, !P1 ;  /* 0xffffffff3d00780c */ /* 0x000fe20004f04270 */
[----:B------:R-:W-:Y:S02]  /*1440*/  IMAD.U32 R61, RZ, RZ, UR6 ;  /* 0x00000006ff3d7e24 */ /* 0x000fe4000f8e00ff */
[----:B------:R-:W-:Y:S02]  /*1450*/  IMAD.MOV.U32 R62, RZ, RZ, RZ ;  /* 0x000000ffff3e7224 */ /* 0x000fe400078e00ff */
[----:B-1----:R-:W-:Y:S01]  /*1460*/  IMAD.WIDE R56, R23, 0x80, R52 ;  /* 0x0000008017387825 */ /* 0x002fe200078e0234 */
[----:B------:R-:W-:-:S03]  /*1470*/  LOP3.LUT R61, R61, 0x28, R0, 0xfe, !PT ;  /* 0x000000283d3d7812 */ /* 0x000fc600078efe00 */
[----:B------:R-:W-:Y:S01]  /*1480*/  IMAD.U32 R63, RZ, RZ, UR6 ;  /* 0x00000006ff3f7e24 */ /* 0x000fe2000f8e00ff */
[----:B------:R-:W-:Y:S01]  /*1490*/  ISETP.LT.U32.AND P1, PT, R61, UR20, PT ;  /* 0x000000143d007c0c */ /* 0x000fe2000bf21070 */
[----:B------:R-:W-:Y:S02]  /*14a0*/  IMAD.U32 R58, RZ, RZ, UR23 ;  /* 0x00000017ff3a7e24 */ /* 0x000fe4000f8e00ff */
[----:B------:R1:W4:Y:S01]  /*14b0*/  @P0 LDG.E R62, desc[UR18][R56.64] ;  /* 0x00000012383e0981 */ /* 0x000322000c1e1900 */
[----:B------:R-:W-:Y:S02]  /*14c0*/  PLOP3.LUT P0, PT, PT, PT, UP1, 0x80, 0x0 ;  /* 0x000000000000781c */ /* 0x000fe40003f0f018 */
[----:B------:R-:W-:Y:S02]  /*14d0*/  LOP3.LUT R63, R63, 0x21, R0, 0xfe, !PT ;  /* 0x000000213f3f7812 */ /* 0x000fe400078efe00 */
[----:B------:R-:W-:Y:S02]  /*14e0*/  P2R R65, PR, RZ, 0x20 ;  /* 0x00000020ff417803 */ /* 0x000fe40000000000 */
[----:B------:R-:W-:Y:S01]  /*14f0*/  ISETP.LT.AND.EX P5, PT, R58, UR22, P0, P1 ;  /* 0x000000163a007c0c */ /* 0x000fe200087a1310 */
[----:B-1----:R-:W-:Y:S01]  /*1500*/  IMAD.U32 R57, RZ, RZ, UR6 ;  /* 0x00000006ff397e24 */ /* 0x002fe2000f8e00ff */
[----:B------:R-:W-:Y:S01]  /*1510*/  PLOP3.LUT P0, PT, PT, PT, UP1, 0x80, 0x0 ;  /* 0x000000000000781c */ /* 0x000fe20003f0f018 */
[----:B------:R-:W-:Y:S01]  /*1520*/  IMAD.U32 R58, RZ, RZ, UR23 ;  /* 0x00000017ff3a7e24 */ /* 0x000fe2000f8e00ff */
[----:B------:R-:W-:-:S02]  /*1530*/  ISETP.LT.U32.AND P1, PT, R63, UR20, PT ;  /* 0x000000143f007c0c */ /* 0x000fc4000bf21070 */
[--C-:B------:R-:W-:Y:S01]  /*1540*/  LOP3.LUT R64, R57, 0x20, R0.reuse, 0xfe, !PT ;  /* 0x0000002039407812 */ /* 0x100fe200078efe00 */
[----:B------:R-:W-:Y:S01]  /*1550*/  IMAD.U32 R57, RZ, RZ, UR6 ;  /* 0x00000006ff397e24 */ /* 0x000fe2000f8e00ff */
[----:B------:R-:W-:Y:S01]  /*1560*/  ISETP.LT.AND.EX P0, PT, R58, UR22, P0, P1 ;  /* 0x000000163a007c0c */ /* 0x000fe20008701310 */
[----:B------:R-:W-:Y:S01]  /*1570*/  IMAD.U32 R56, RZ, RZ, UR23 ;  /* 0x00000017ff387e24 */ /* 0x000fe2000f8e00ff */
[----:B------:R-:W-:Y:S02]  /*1580*/  PLOP3.LUT P1, PT, PT, PT, UP1, 0x80, 0x0 ;  /* 0x000000000000781c */ /* 0x000fe40003f2f018 */
[----:B------:R-:W-:Y:S02]  /*1590*/  ISETP.LT.U32.AND P2, PT, R64, UR20, PT ;  /* 0x0000001440007c0c */ /* 0x000fe4000bf41070 */
[----:B------:R-:W-:Y:S02]  /*15a0*/  LOP3.LUT R57, R57, 0x9, R0, 0xfe, !PT ;  /* 0x0000000939397812 */ /* 0x000fe400078efe00 */
[----:B------:R-:W-:Y:S01]  /*15b0*/  ISETP.LT.AND.EX P1, PT, R56, UR22, P1, P2 ;  /* 0x0000001638007c0c */ /* 0x000fe20008f21320 */
[----:B------:R-:W-:Y:S01]  /*15c0*/  IMAD.U32 R56, RZ, RZ, UR6 ;  /* 0x00000006ff387e24 */ /* 0x000fe2000f8e00ff */
[----:B------:R-:W-:-:S04]  /*15d0*/  ISETP.GE.AND P3, PT, R57, UR20, PT ;  /* 0x0000001439007c0c */ /* 0x000fc8000bf66270 */
[----:B------:R-:W-:Y:S01]  /*15e0*/  ISETP.GT.AND P2, PT, R56, -0x1, !P3 ;  /* 0xffffffff3800780c */ /* 0x000fe20005f44270 */
[----:B------:R-:W-:Y:S02]  /*15f0*/  IMAD.MOV.U32 R66, RZ, RZ, RZ ;  /* 0x000000ffff427224 */ /* 0x000fe400078e00ff */
[----:B------:R-:W-:-:S10]  /*1600*/  IMAD.WIDE R56, R57, 0x80, R52 ;  /* 0x0000008039387825 */ /* 0x000fd400078e0234 */
[----:B------:R1:W4:Y:S01]  /*1610*/  @P2 LDG.E R66, desc[UR18][R56.64] ;  /* 0x0000001238422981 */ /* 0x000322000c1e1900 */
[----:B------:R-:W-:Y:S02]  /*1620*/  IMAD.U32 R59, RZ, RZ, UR6 ;  /* 0x00000006ff3b7e24 */ /* 0x000fe4000f8e00ff */
[----:B------:R-:W-:-:S03]  /*1630*/  IMAD.U32 R58, RZ, RZ, UR6 ;  /* 0x00000006ff3a7e24 */ /* 0x000fc6000f8e00ff */
[----:B------:R-:W-:-:S04]  /*1640*/  LOP3.LUT R59, R59, 0x8, R0, 0xfe, !PT ;  /* 0x000000083b3b7812 */ /* 0x000fc800078efe00 */
[----:B------:R-:W-:-:S04]  /*1650*/  ISETP.GE.AND P2, PT, R59, UR20, PT ;  /* 0x000000143b007c0c */ /* 0x000fc8000bf46270 */
[----:B------:R-:W-:Y:S01]  /*1660*/  ISETP.GT.AND P6, PT, R58, -0x1, !P2 ;  /* 0xffffffff3a00780c */ /* 0x000fe200057c4270 */
[----:B------:R-:W-:Y:S02]  /*1670*/  IMAD.U32 R71, RZ, RZ, UR6 ;  /* 0x00000006ff477e24 */ /* 0x000fe4000f8e00ff */
[----:B------:R-:W-:Y:S02]  /*1680*/  IMAD.MOV.U32 R68, RZ, RZ, RZ ;  /* 0x000000ffff447224 */ /* 0x000fe400078e00ff */
[----:B------:R-:W-:Y:S01]  /*1690*/  IMAD.WIDE R58, R59, 0x80, R52 ;  /* 0x000000803b3a7825 */ /* 0x000fe200078e0234 */
[----:B------:R-:W-:-:S03]  /*16a0*/  LOP3.LUT R71, R71, 0x19, R0, 0xfe, !PT ;  /* 0x0000001947477812 */ /* 0x000fc600078efe00 */
[----:B-1----:R-:W-:-:S04]  /*16b0*/  IMAD.U32 R56, RZ, RZ, UR6 ;  /* 0x00000006ff387e24 */ /* 0x002fc8000f8e00ff */
[----:B------:R1:W4:Y:S01]  /*16c0*/  @P6 LDG.E R68, desc[UR18][R58.64] ;  /* 0x000000123a446981 */ /* 0x000322000c1e1900 */
[----:B------:R-:W-:-:S04]  /*16d0*/  ISETP.GE.AND P6, PT, R71, UR20, PT ;  /* 0x0000001447007c0c */ /* 0x000fc8000bfc6270 */
[----:B------:R-:W-:Y:S01]  /*16e0*/  ISETP.GT.AND P6, PT, R56, -0x1, !P6 ;  /* 0xffffffff3800780c */ /* 0x000fe200077c4270 */
[----:B------:R-:W-:Y:S02]  /*16f0*/  IMAD.MOV.U32 R72, RZ, RZ, RZ ;  /* 0x000000ffff487224 */ /* 0x000fe400078e00ff */
[----:B------:R-:W-:-:S04]  /*1700*/  IMAD.WIDE R52, R71, 0x80, R52 ;  /* 0x0000008047347825 */ /* 0x000fc800078e0234 */
[----:B------:R-:W-:-:S06]  /*1710*/  IMAD.U32 R57, RZ, RZ, UR23 ;  /* 0x00000017ff397e24 */ /* 0x000fcc000f8e00ff */
[----:B------:R1:W4:Y:S01]  /*1720*/  @P6 LDG.E R72, desc[UR18][R52.64] ;  /* 0x0000001234486981 */ /* 0x000322000c1e1900 */
[----:B------:R-:W-:-:S04]  /*1730*/  LEA R56, P6, R64, UR13, 0x7 ;  /* 0x0000000d40387c11 */ /* 0x000fc8000f8c38ff */
[----:B------:R-:W-:Y:S02]  /*1740*/  LEA.HI.X R57, R64, UR4, R57, 0x7, P6 ;  /* 0x0000000440397c11 */ /* 0x000fe4000b0f3c39 */
[----:B------:R-:W-:Y:S01]  /*1750*/  ISETP.NE.AND P6, PT, R70, RZ, PT ;  /* 0x000000ff4600720c */ /* 0x000fe20003fc5270 */
[----:B------:R-:W-:Y:S02]  /*1760*/  IMAD.MOV.U32 R70, RZ, RZ, RZ ;  /* 0x000000ffff467224 */ /* 0x000fe400078e00ff */
[----:B------:R-:W-:-:S04]  /*1770*/  IMAD.U32 R74, RZ, RZ, UR23 ;  /* 0x00000017ff4a7e24 */ /* 0x000fc8000f8e00ff */
[----:B------:R1:W4:Y:S02]  /*1780*/  @P1 LDG.E R70, desc[UR18][R56.64] ;  /* 0x0000001238461981 */ /* 0x000324000c1e1900 */
[----:B-1----:R-:W-:Y:S01]  /*1790*/  LEA R58, P1, R63, UR13, 0x7 ;  /* 0x0000000d3f3a7c11 */ /* 0x002fe2000f8238ff */
[----:B------:R-:W-:-:S03]  /*17a0*/  IMAD.U32 R76, RZ, RZ, UR23 ;  /* 0x00000017ff4c7e24 */ /* 0x000fc6000f8e00ff */
[----:B------:R-:W-:Y:S02]  /*17b0*/  LEA.HI.X R59, R63, UR4, R74, 0x7, P1 ;  /* 0x000000043f3b7c11 */ /* 0x000fe400088f3c4a */
[----:B------:R-:W-:Y:S01]  /*17c0*/  LEA R52, P1, R61, UR13, 0x7 ;  /* 0x0000000d3d347c11 */ /* 0x000fe2000f8238ff */
[----:B------:R-:W-:-:S03]  /*17d0*/  IMAD.U32 R57, RZ, RZ, UR23 ;  /* 0x00000017ff397e24 */ /* 0x000fc6000f8e00ff */
[----:B------:R-:W-:Y:S02]  /*17e0*/  LEA.HI.X R53, R61, UR4, R76, 0x7, P1 ;  /* 0x000000043d357c11 */ /* 0x000fe400088f3c4c */
[----:B------:R-:W-:-:S04]  /*17f0*/  LEA R56, P1, R16, UR13, 0x7 ;  /* 0x0000000d10387c11 */ /* 0x000fc8000f8238ff */
[----:B------:R-:W-:Y:S02]  /*1800*/  LEA.HI.X R57, R16, UR4, R57, 0x7, P1 ;  /* 0x0000000410397c11 */ /* 0x000fe400088f3c39 */
[----:B------:R-:W-:Y:S01]  /*1810*/  ISETP.NE.AND P1, PT, R17, RZ, PT ;  /* 0x000000ff1100720c */ /* 0x000fe20003f25270 */
[----:B------:R-:W-:Y:S02]  /*1820*/  IMAD.MOV.U32 R74, RZ, RZ, RZ ;  /* 0x000000ffff4a7224 */ /* 0x000fe400078e00ff */
[----:B------:R-:W-:-:S04]  /*1830*/  IMAD.MOV.U32 R17, RZ, RZ, RZ ;  /* 0x000000ffff117224 */ /* 0x000fc800078e00ff */
[----:B------:R1:W4:Y:S06]  /*1840*/  @P0 LDG.E R74, desc[UR18][R58.64] ;  /* 0x000000123a4a0981 */ /* 0x00032c000c1e1900 */
[----:B------:R-:W4:Y:S01]  /*1850*/  @P1 LDG.E R17, desc[UR18][R56.64] ;  /* 0x0000001238111981 */ /* 0x000f22000c1e1900 */
[----:B-1----:R-:W-:Y:S01]  /*1860*/  IMAD.U32 R59, RZ, RZ, UR23 ;  /* 0x00000017ff3b7e24 */ /* 0x002fe2000f8e00ff */
[----:B------:R-:W-:-:S04]  /*1870*/  LEA R58, P1, R5, UR13, 0x7 ;  /* 0x0000000d053a7c11 */ /* 0x000fc8000f8238ff */
[----:B------:R-:W-:Y:S02]  /*1880*/  LEA.HI.X R59, R5, UR4, R59, 0x7, P1 ;  /* 0x00000004053b7c11 */ /* 0x000fe400088f3c3b */
[----:B------:R-:W-:Y:S01]  /*1890*/  ISETP.NE.AND P1, PT, R14, RZ, PT ;  /* 0x000000ff0e00720c */ /* 0x000fe20003f25270 */
[----:B------:R-:W-:Y:S02]  /*18a0*/  IMAD.MOV.U32 R76, RZ, RZ, RZ ;  /* 0x000000ffff4c7224 */ /* 0x000fe400078e00ff */
[----:B------:R-:W-:-:S04]  /*18b0*/  IMAD.MOV.U32 R14, RZ, RZ, RZ ;  /* 0x000000ffff0e7224 */ /* 0x000fc800078e00ff */
[----:B------:R1:W4:Y:S06]  /*18c0*/  @P5 LDG.E R76, desc[UR18][R52.64] ;  /* 0x00000012344c5981 */ /* 0x00032c000c1e1900 */
[----:B------:R1:W4:Y:S02]  /*18d0*/  @P1 LDG.E R14, desc[UR18][R58.64] ;  /* 0x000000123a0e1981 */ /* 0x000324000c1e1900 */
[----:B-1----:R-:W-:Y:S01]  /*18e0*/  IMAD.U32 R53, RZ, RZ, UR23 ;  /* 0x00000017ff357e24 */ /* 0x002fe2000f8e00ff */
[----:B------:R-:W-:-:S04]  /*18f0*/  LEA R52, P1, R6, UR13, 0x7 ;  /* 0x0000000d06347c11 */ /* 0x000fc8000f8238ff */
[----:B------:R-:W-:Y:S02]  /*1900*/  LEA.HI.X R53, R6, UR4, R53, 0x7, P1 ;  /* 0x0000000406357c11 */ /* 0x000fe400088f3c35 */
[----:B------:R-:W-:Y:S01]  /*1910*/  ISETP.NE.AND P1, PT, R12, RZ, PT ;  /* 0x000000ff0c00720c */ /* 0x000fe20003f25270 */
[----:B------:R-:W-:Y:S02]  /*1920*/  IMAD.MOV.U32 R12, RZ, RZ, RZ ;  /* 0x000000ffff0c7224 */ /* 0x000fe400078e00ff */
[----:B------:R-:W-:Y:S02]  /*1930*/  IMAD.U32 R57, RZ, RZ, UR23 ;  /* 0x00000017ff397e24 */ /* 0x000fe4000f8e00ff */
[----:B------:R-:W-:-:S08]  /*1940*/  IMAD.U32 R58, RZ, RZ, UR23 ;  /* 0x00000017ff3a7e24 */ /* 0x000fd0000f8e00ff */
[----:B------:R1:W4:Y:S02]  /*1950*/  @P1 LDG.E R12, desc[UR18][R52.64] ;  /* 0x00000012340c1981 */ /* 0x000324000c1e1900 */
[----:B-1----:R-:W-:-:S04]  /*1960*/  LEA R52, P1, R4, UR13, 0x7 ;  /* 0x0000000d04347c11 */ /* 0x002fc8000f8238ff */
[----:B------:R-:W-:Y:S02]  /*1970*/  LEA.HI.X R53, R4, UR4, R57, 0x7, P1 ;  /* 0x0000000404357c11 */ /* 0x000fe400088f3c39 */
[----:B------:R-:W-:-:S04]  /*1980*/  LEA R56, P1, R3, UR13, 0x7 ;  /* 0x0000000d03387c11 */ /* 0x000fc8000f8238ff */
[----:B------:R-:W-:Y:S02]  /*1990*/  LEA.HI.X R57, R3, UR4, R58, 0x7, P1 ;  /* 0x0000000403397c11 */ /* 0x000fe400088f3c3a */
[----:B------:R-:W-:Y:S01]  /*19a0*/  ISETP.GE.AND P0, PT, R69, UR20, PT ;  /* 0x0000001445007c0c */ /* 0x000fe2000bf06270 */
[----:B-----5:R-:W-:Y:S01]  /*19b0*/  IMAD.U32 R10, R10, 0x10000, RZ ;  /* 0x000100000a0a7824 */ /* 0x020fe200078e00ff */
[----:B------:R-:W-:Y:S01]  /*19c0*/  ISETP.NE.AND P5, PT, R65, RZ, PT ;  /* 0x000000ff4100720c */ /* 0x000fe20003fa5270 */
[----:B------:R-:W-:Y:S01]  /*19d0*/  IMAD.U32 R9, R9, 0x10000, RZ ;  /* 0x0001000009097824 */ /* 0x000fe200078e00ff */
[----:B------:R-:W-:Y:S01]  /*19e0*/  P2R R69, PR, RZ, 0x1 ;  /* 0x00000001ff457803 */ /* 0x000fe20000000000 */
[----:B------:R-:W-:Y:S01]  /*19f0*/  USHF.L.U32 UR7, UR7, 0x6, URZ ;  /* 0x0000000607077899 */ /* 0x000fe2000800063f */
[----:B------:R-:W-:Y:S01]  /*1a00*/  ISETP.NE.AND P0, PT, R67, RZ, PT ;  /* 0x000000ff4300720c */ /* 0x000fe20003f05270 */
[----:B---3--:R-:W-:Y:S01]  /*1a10*/  FADD R59, -R20, R13 ;  /* 0x0000000d143b7221 */ /* 0x008fe20000000100 */
[----:B------:R-:W-:-:S03]  /*1a20*/  ULDC.64 UR4, c[0x0][0x228] ;  /* 0x00008a0000047ab9 */ /* 0x000fc60000000a00 */
[----:B------:R-:W-:-:S05]  /*1a30*/  FMUL R59, R59, 1.4426950216293334961 ;  /* 0x3fb8aa3b3b3b7820 */ /* 0x000fca0000400000 */
[----:B------:R-:W-:Y:S01]  /*1a40*/  FSETP.GEU.AND P1, PT, R59, -126, PT ;  /* 0xc2fc00003b00780b */ /* 0x000fe20003f2e000 */
[----:B------:R-:W-:Y:S02]  /*1a50*/  IMAD.MOV.U32 R65, RZ, RZ, RZ ;  /* 0x000000ffff417224 */ /* 0x000fe400078e00ff */
[----:B--2---:R-:W-:-:S04]  /*1a60*/  FADD R20, -R20, R15 ;  /* 0x0000000f14147221 */ /* 0x004fc80000000100 */
[----:B------:R1:W2:Y:S06]  /*1a70*/  @P0 LDG.E R65, desc[UR18][R52.64] ;  /* 0x0000001234410981 */ /* 0x0002ac000c1e1900 */
[----:B------:R-:W-:-:S04]  /*1a80*/  @!P1 FMUL R59, R59, 0.5 ;  /* 0x3f0000003b3b9820 */ /* 0x000fc80000400000 */
[----:B------:R-:W3:Y:S01]  /*1a90*/  MUFU.EX2 R67, R59 ;  /* 0x0000003b00437308 */ /* 0x000ee20000000800 */
[----:B-1----:R-:W-:Y:S01]  /*1aa0*/  FMUL R53, R20, 1.4426950216293334961 ;  /* 0x3fb8aa3b14357820 */ /* 0x002fe20000400000 */
[----:B------:R-:W-:-:S06]  /*1ab0*/  IMAD.MOV.U32 R58, RZ, RZ, RZ ;  /* 0x000000ffff3a7224 */ /* 0x000fcc00078e00ff */
[----:B------:R1:W2:Y:S01]  /*1ac0*/  @P6 LDG.E R58, desc[UR18][R56.64] ;  /* 0x00000012383a6981 */ /* 0x0002a2000c1e1900 */
[----:B---3--:R-:W-:Y:S01]  /*1ad0*/  @!P1 FMUL R67, R67, R67 ;  /* 0x0000004343439220 */ /* 0x008fe20000400000 */
[----:B------:R-:W-:-:S13]  /*1ae0*/  FSETP.GEU.AND P1, PT, R53, -126, PT ;  /* 0xc2fc00003500780b */ /* 0x000fda0003f2e000 */
[----:B------:R-:W-:-:S04]  /*1af0*/  @!P1 FMUL R53, R53, 0.5 ;  /* 0x3f00000035359820 */ /* 0x000fc80000400000 */
[----:B-1----:R-:W1:Y:S01]  /*1b00*/  MUFU.EX2 R57, R53 ;  /* 0x0000003500397308 */ /* 0x002e620000000800 */
[----:B----4-:R-:W-:-:S04]  /*1b10*/  FADD R20, -R18, R13 ;  /* 0x0000000d12147221 */ /* 0x010fc80000000100 */
[----:B------:R-:W-:Y:S01]  /*1b20*/  FMUL R20, R20, 1.4426950216293334961 ;  /* 0x3fb8aa3b14147820 */ /* 0x000fe20000400000 */
[----:B-1----:R-:W-:-:S04]  /*1b30*/  @!P1 FMUL R57, R57, R57 ;  /* 0x0000003939399220 */ /* 0x002fc80000400000 */
[----:B------:R-:W-:-:S13]  /*1b40*/  FSETP.GEU.AND P1, PT, R20, -126, PT ;  /* 0xc2fc00001400780b */ /* 0x000fda0003f2e000 */
[----:B------:R-:W-:-:S04]  /*1b50*/  @!P1 FMUL R20, R20, 0.5 ;  /* 0x3f00000014149820 */ /* 0x000fc80000400000 */
[----:B------:R-:W1:Y:S01]  /*1b60*/  MUFU.EX2 R52, R20 ;  /* 0x0000001400347308 */ /* 0x000e620000000800 */
[----:B------:R-:W-:Y:S01]  /*1b70*/  FADD R18, -R18, R15 ;  /* 0x0000000f12127221 */ /* 0x000fe20000000100 */
[----:B-1----:R-:W-:-:S04]  /*1b80*/  @!P1 FMUL R52, R52, R52 ;  /* 0x0000003434349220 */ /* 0x002fc80000400000 */
[----:B------:R-:W-:Y:S01]  /*1b90*/  FMUL R25, R25, R52 ;  /* 0x0000003419197220 */ /* 0x000fe20000400000 */
[----:B------:R-:W-:-:S05]  /*1ba0*/  FMUL R52, R18, 1.4426950216293334961 ;  /* 0x3fb8aa3b12347820 */ /* 0x000fca0000400000 */
[----:B------:R-:W-:-:S13]  /*1bb0*/  FSETP.GEU.AND P1, PT, R52, -126, PT ;  /* 0xc2fc00003400780b */ /* 0x000fda0003f2e000 */
[----:B------:R-:W-:-:S04]  /*1bc0*/  @!P1 FMUL R52, R52, 0.5 ;  /* 0x3f00000034349820 */ /* 0x000fc80000400000 */
[----:B------:R-:W1:Y:S02]  /*1bd0*/  MUFU.EX2 R18, R52 ;  /* 0x0000003400127308 */ /* 0x000e640000000800 */
[----:B-1----:R-:W-:-:S04]  /*1be0*/  @!P1 FMUL R18, R18, R18 ;  /* 0x0000001212129220 */ /* 0x002fc80000400000 */
[----:B------:R-:W-:Y:S01]  /*1bf0*/  FMUL R27, R27, R18 ;  /* 0x000000121b1b7220 */ /* 0x000fe20000400000 */
[----:B------:R-:W-:-:S04]  /*1c00*/  FADD R18, -R66, R13 ;  /* 0x0000000d42127221 */ /* 0x000fc80000000100 */
[----:B------:R-:W-:-:S05]  /*1c10*/  FMUL R20, R18, 1.4426950216293334961 ;  /* 0x3fb8aa3b12147820 */ /* 0x000fca0000400000 */
[----:B------:R-:W-:-:S13]  /*1c20*/  FSETP.GEU.AND P1, PT, R20, -126, PT ;  /* 0xc2fc00001400780b */ /* 0x000fda0003f2e000 */
[----:B------:R-:W-:-:S04]  /*1c30*/  @!P1 FMUL R20, R20, 0.5 ;  /* 0x3f00000014149820 */ /* 0x000fc80000400000 */
[----:B------:R-:W1:Y:S01]  /*1c40*/  MUFU.EX2 R18, R20 ;  /* 0x0000001400127308 */ /* 0x000e620000000800 */
[----:B------:R-:W-:-:S04]  /*1c50*/  FADD R66, -R66, R15 ;  /* 0x0000000f42427221 */ /* 0x000fc80000000100 */
[----:B------:R-:W-:Y:S01]  /*1c60*/  FMUL R66, R66, 1.4426950216293334961 ;  /* 0x3fb8aa3b42427820 */ /* 0x000fe20000400000 */
[----:B-1----:R-:W-:-:S04]  /*1c70*/  @!P1 FMUL R18, R18, R18 ;  /* 0x0000001212129220 */ /* 0x002fc80000400000 */
[----:B------:R-:W-:Y:S01]  /*1c80*/  FSETP.GEU.AND P1, PT, R66, -126, PT ;  /* 0xc2fc00004200780b */ /* 0x000fe20003f2e000 */
[----:B------:R-:W-:-:S12]  /*1c90*/  FMUL R29, R29, R18 ;  /* 0x000000121d1d7220 */ /* 0x000fd80000400000 */
        /* <DEDUP_REMOVED lines=15> */
[----:B------:R-:W1:Y:S01]  /*1d90*/  MUFU.EX2 R53, R62 ;  /* 0x0000003e00357308 */ /* 0x000e620000000800 */
[----:B------:R-:W-:-:S04]  /*1da0*/  FADD R18, -R60, R13 ;  /* 0x0000000d3c127221 */ /* 0x000fc80000000100 */
[----:B------:R-:W-:Y:S01]  /*1db0*/  FMUL R20, R18, 1.4426950216293334961 ;  /* 0x3fb8aa3b12147820 */ /* 0x000fe20000400000 */
[----:B-1----:R-:W-:-:S04]  /*1dc0*/  @!P1 FMUL R53, R53, R53 ;  /* 0x0000003535359220 */ /* 0x002fc80000400000 */
        /* <DEDUP_REMOVED lines=14> */
[----:B------:R-:W-:Y:S01]  /*1eb0*/  FSETP.GEU.AND P1, PT, R18, -126, PT ;  /* 0xc2fc00001200780b */ /* 0x000fe20003f2e000 */
[----:B------:R-:W-:-:S12]  /*1ec0*/  FMUL R34, R34, R53 ;  /* 0x0000003522227220 */ /* 0x000fd80000400000 */
[----:B------:R-:W-:-:S04]  /*1ed0*/  @!P1 FMUL R18, R18, 0.5 ;  /* 0x3f00000012129820 */ /* 0x000fc80000400000 */
[----:B------:R-:W1:Y:S02]  /*1ee0*/  MUFU.EX2 R53, R18 ;  /* 0x0000001200357308 */ /* 0x000e640000000800 */
[----:B-1----:R-:W-:Y:S01]  /*1ef0*/  @!P1 FMUL R53, R53, R53 ;  /* 0x0000003535359220 */ /* 0x002fe20000400000 */
[----:B------:R-:W-:Y:S01]  /*1f00*/  ISETP.GE.AND P1, PT, R8, UR20, PT ;  /* 0x0000001408007c0c */ /* 0x000fe2000bf26270 */
[----:B------:R-:W-:-:S04]  /*1f10*/  FADD R8, -R70, R13 ;  /* 0x0000000d46087221 */ /* 0x000fc80000000100 */
[----:B------:R-:W-:-:S05]  /*1f20*/  FMUL R20, R8, 1.4426950216293334961 ;  /* 0x3fb8aa3b08147820 */ /* 0x000fca0000400000 */
[----:B------:R-:W-:Y:S01]  /*1f30*/  FSETP.GEU.AND P6, PT, R20, -126, PT ;  /* 0xc2fc00001400780b */ /* 0x000fe20003fce000 */
[----:B------:R-:W-:-:S12]  /*1f40*/  FMUL R36, R36, R53 ;  /* 0x0000003524247220 */ /* 0x000fd80000400000 */
        /* <DEDUP_REMOVED lines=77> */
[----:B--2---:R-:W-:-:S04]  /*2420*/  FADD R65, -R65, R15 ;  /* 0x0000000f41417221 */ /* 0x004fc80000000100 */
[----:B------:R-:W-:Y:S01]  /*2430*/  FMUL R66, R65, 1.4426950216293334961 ;  /* 0x3fb8aa3b41427820 */ /* 0x000fe20000400000 */
[----:B-1----:R-:W-:-:S04]  /*2440*/  @!P6 FMUL R12, R12, R12 ;  /* 0x0000000c0c0ce220 */ /* 0x002fc80000400000 */
[----:B------:R-:W-:-:S13]  /*2450*/  FSETP.GEU.AND P6, PT, R66, -126, PT ;  /* 0xc2fc00004200780b */ /* 0x000fda0003fce000 */
[----:B------:R-:W-:-:S04]  /*2460*/  @!P6 FMUL R66, R66, 0.5 ;  /* 0x3f0000004242e820 */ /* 0x000fc80000400000 */
[----:B------:R-:W1:Y:S01]  /*2470*/  MUFU.EX2 R65, R66 ;  /* 0x0000004200417308 */ /* 0x000e620000000800 */
[----:B------:R-:W-:Y:S01]  /*2480*/  FADD R58, -R58, R15 ;  /* 0x0000000f3a3a7221 */ /* 0x000fe20000000100 */
[--C-:B------:R-:W-:Y:S01]  /*2490*/  FADD R68, -R68, R13.reuse ;  /* 0x0000000d44447221 */ /* 0x100fe20000000100 */
[----:B------:R-:W-:Y:S01]  /*24a0*/  FADD R13, -R72, R13 ;  /* 0x0000000d480d7221 */ /* 0x000fe20000000100 */
[--C-:B------:R-:W-:Y:S01]  /*24b0*/  FADD R60, -R22, R15.reuse ;  /* 0x0000000f163c7221 */ /* 0x100fe20000000100 */
[----:B------:R-:W-:Y:S01]  /*24c0*/  FADD R72, -R72, R15 ;  /* 0x0000000f48487221 */ /* 0x000fe20000000100 */
[----:B------:R-:W-:Y:S01]  /*24d0*/  FMUL R15, R58, 1.4426950216293334961 ;  /* 0x3fb8aa3b3a0f7820 */ /* 0x000fe20000400000 */
[----:B-1----:R-:W-:-:S04]  /*24e0*/  @!P6 FMUL R65, R65, R65 ;  /* 0x000000414141e220 */ /* 0x002fc80000400000 */
[----:B------:R-:W-:-:S13]  /*24f0*/  FSETP.GEU.AND P6, PT, R15, -126, PT ;  /* 0xc2fc00000f00780b */ /* 0x000fda0003fce000 */
[----:B------:R-:W-:-:S04]  /*2500*/  @!P6 FMUL R15, R15, 0.5 ;  /* 0x3f0000000f0fe820 */ /* 0x000fc80000400000 */
[----:B------:R-:W1:Y:S01]  /*2510*/  MUFU.EX2 R22, R15 ;  /* 0x0000000f00167308 */ /* 0x000e620000000800 */
        /* <DEDUP_REMOVED lines=16> */
[----:B------:R-:W-:Y:S01]  /*2620*/  LOP3.LUT R58, R0, 0x1, RZ, 0xfc, !PT ;  /* 0x00000001003a7812 */ /* 0x000fe200078efcff */
[----:B-1----:R-:W-:-:S03]  /*2630*/  @!P6 FMUL R60, R60, R60 ;  /* 0x0000003c3c3ce220 */ /* 0x002fc60000400000 */
[----:B------:R-:W-:Y:S02]  /*2640*/  FSETP.GEU.AND P6, PT, R72, -126, PT ;  /* 0xc2fc00004800780b */ /* 0x000fe40003fce000 */
[----:B------:R-:W-:-:S11]  /*2650*/  ISETP.GT.U32.AND P0, PT, R7, R58, PT ;  /* 0x0000003a0700720c */ /* 0x000fd60003f04070 */
[----:B------:R-:W-:-:S04]  /*2660*/  @!P6 FMUL R72, R72, 0.5 ;  /* 0x3f0000004848e820 */ /* 0x000fc80000400000 */
[----:B------:R-:W1:Y:S01]  /*2670*/  MUFU.EX2 R58, R72 ;  /* 0x00000048003a7308 */ /* 0x000e620000000800 */
[C---:B------:R-:W-:Y:S01]  /*2680*/  FMUL R27, R10.reuse, R27 ;  /* 0x0000001b0a1b7220 */ /* 0x040fe20000400000 */
[C---:B------:R-:W-:Y:S01]  /*2690*/  FMUL R25, R9.reuse, R25 ;  /* 0x0000001909197220 */ /* 0x040fe20000400000 */
[----:B------:R-:W-:Y:S01]  /*26a0*/  FMUL R30, R10, R30 ;  /* 0x0000001e0a1e7220 */ /* 0x000fe20000400000 */
[----:B------:R-:W-:Y:S01]  /*26b0*/  FMUL R62, R28, R77 ;  /* 0x0000004d1c3e7220 */ /* 0x000fe20000400000 */
[----:B------:R-:W-:Y:S01]  /*26c0*/  P2R R56, PR, RZ, 0x2 ;  /* 0x00000002ff387803 */ /* 0x000fe20000000000 */
[----:B------:R-:W-:Y:S01]  /*26d0*/  FMUL R32, R9, R32 ;  /* 0x0000002009207220 */ /* 0x000fe20000400000 */
[----:B------:R-:W-:Y:S01]  /*26e0*/  SEL R13, R27, RZ, !P5 ;  /* 0x000000ff1b0d7207 */ /* 0x000fe20006800000 */
[----:B------:R-:W-:Y:S01]  /*26f0*/  FMUL R27, R9, R33 ;  /* 0x00000021091b7220 */ /* 0x000fe20000400000 */
[----:B------:R-:W-:Y:S01]  /*2700*/  FMUL R28, R10, R34 ;  /* 0x000000220a1c7220 */ /* 0x000fe20000400000 */
[----:B------:R-:W-:-:S02]  /*2710*/  SEL R25, R25, RZ, !P5 ;  /* 0x000000ff19197207 */ /* 0x000fc40006800000 */
[----:B------:R-:W-:Y:S02]  /*2720*/  ISETP.GE.AND P1, PT, R23, UR20, PT ;  /* 0x0000001417007c0c */ /* 0x000fe4000bf26270 */
[----:B------:R-:W-:Y:S02]  /*2730*/  SEL R33, R30, RZ, !P2 ;  /* 0x000000ff1e217207 */ /* 0x000fe40005000000 */
[----:B------:R-:W-:Y:S01]  /*2740*/  LOP3.LUT R30, R0, 0x9, RZ, 0xfc, !PT ;  /* 0x00000009001e7812 */ /* 0x000fe200078efcff */
[----:B-1----:R-:W-:Y:S01]  /*2750*/  @!P6 FMUL R58, R58, R58 ;  /* 0x0000003a3a3ae220 */ /* 0x002fe20000400000 */
[----:B------:R-:W-:Y:S02]  /*2760*/  ISETP.GE.AND P6, PT, R21, UR20, PT ;  /* 0x0000001415007c0c */ /* 0x000fe4000bfc6270 */
[----:B------:R-:W-:Y:S02]  /*2770*/  SEL R34, R32, RZ, !P1 ;  /* 0x000000ff20227207 */ /* 0x000fe40004800000 */
[----:B------:R-:W-:-:S02]  /*2780*/  SEL R28, R28, RZ, !P1 ;  /* 0x000000ff1c1c7207 */ /* 0x000fc40004800000 */
[----:B------:R-:W-:Y:S01]  /*2790*/  SEL R21, R25, RZ, P0 ;  /* 0x000000ff19157207 */ /* 0x000fe20000000000 */
[C---:B------:R-:W-:Y:S01]  /*27a0*/  FMUL R15, R10.reuse, R26 ;  /* 0x0000001a0a0f7220 */ /* 0x040fe20000400000 */
[-C--:B------:R-:W-:Y:S02]  /*27b0*/  ISETP.GT.U32.AND P0, PT, R7, R30.reuse, PT ;  /* 0x0000001e0700720c */ /* 0x080fe40003f04070 */
[----:B------:R-:W-:Y:S01]  /*27c0*/  ISETP.GT.U32.AND P1, PT, R11, R30, PT ;  /* 0x0000001e0b00720c */ /* 0x000fe20003f24070 */
[----:B------:R-:W-:Y:S01]  /*27d0*/  FMUL R26, R10, R35 ;  /* 0x000000230a1a7220 */ /* 0x000fe20000400000 */
[----:B------:R-:W-:Y:S01]  /*27e0*/  LOP3.LUT R30, R0, 0x8, RZ, 0xfc, !PT ;  /* 0x00000008001e7812 */ /* 0x000fe200078efcff */
[C---:B------:R-:W-:Y:S01]  /*27f0*/  FMUL R29, R9.reuse, R29 ;  /* 0x0000001d091d7220 */ /* 0x040fe20000400000 */
[----:B------:R-:W-:Y:S01]  /*2800*/  FMUL R31, R10, R31 ;  /* 0x0000001f0a1f7220 */ /* 0x000fe20000400000 */
[----:B------:R-:W-:Y:S01]  /*2810*/  FMUL R32, R9, R62 ;  /* 0x0000003e09207220 */ /* 0x000fe20000400000 */
[----:B------:R-:W-:-:S02]  /*2820*/  P2R R25, PR, RZ, 0x1 ;  /* 0x00000001ff197803 */ /* 0x000fc40000000000 */
[----:B------:R-:W-:Y:S01]  /*2830*/  ISETP.GT.U32.AND P0, PT, R7, R30, PT ;  /* 0x0000001e0700720c */ /* 0x000fe20003f04070 */
[----:B------:R-:W-:Y:S01]  /*2840*/  FMUL R23, R9, R36 ;  /* 0x0000002409177220 */ /* 0x000fe20000400000 */
[----:B------:R-:W-:Y:S02]  /*2850*/  LOP3.LUT R30, R0, 0x10, RZ, 0xfc, !PT ;  /* 0x00000010001e7812 */ /* 0x000fe400078efcff */
[----:B------:R-:W-:Y:S02]  /*2860*/  SEL R27, R27, RZ, !P6 ;  /* 0x000000ff1b1b7207 */ /* 0x000fe40007000000 */
[----:B------:R-:W-:Y:S01]  /*2870*/  SEL R26, R26, RZ, !P6 ;  /* 0x000000ff1a1a7207 */ /* 0x000fe20007000000 */
[----:B------:R-:W-:Y:S01]  /*2880*/  FMUL R24, R9, R24 ;  /* 0x0000001809187220 */ /* 0x000fe20000400000 */
[----:B------:R-:W-:Y:S02]  /*2890*/  ISETP.GE.AND P6, PT, R19, UR20, PT ;  /* 0x0000001413007c0c */ /* 0x000fe4000bfc6270 */
[----:B------:R-:W-:-:S02]  /*28a0*/  SEL R29, R29, RZ, !P3 ;  /* 0x000000ff1d1d7207 */ /* 0x000fc40005800000 */
[----:B------:R-:W-:Y:S02]  /*28b0*/  SEL R31, R31, RZ, !P3 ;  /* 0x000000ff1f1f7207 */ /* 0x000fe40005800000 */
[----:B------:R-:W-:Y:S02]  /*28c0*/  SEL R32, R32, RZ, !P2 ;  /* 0x000000ff20207207 */ /* 0x000fe40005000000 */
[C---:B------:R-:W-:Y:S02]  /*28d0*/  LOP3.LUT R36, R0.reuse, 0x18, RZ, 0xfc, !PT ;  /* 0x0000001800247812 */ /* 0x040fe400078efcff */
[-C--:B------:R-:W-:Y:S02]  /*28e0*/  ISETP.GT.U32.AND P2, PT, R7, R30.reuse, PT ;  /* 0x0000001e0700720c */ /* 0x080fe40003f44070 */
[----:B------:R-:W-:Y:S02]  /*28f0*/  ISETP.GT.U32.AND P3, PT, R11, R30, PT ;  /* 0x0000001e0b00720c */ /* 0x000fe40003f64070 */
[----:B------:R-:W-:-:S02]  /*2900*/  LOP3.LUT R30, R0, 0x11, RZ, 0xfc, !PT ;  /* 0x00000011001e7812 */ /* 0x000fc400078efcff */
[----:B------:R-:W-:Y:S02]  /*2910*/  SEL R23, R23, RZ, !P6 ;  /* 0x000000ff17177207 */ /* 0x000fe40007000000 */
[----:B------:R-:W-:Y:S02]  /*2920*/  ISETP.GT.U32.AND P6, PT, R7, R36, PT ;  /* 0x000000240700720c */ /* 0x000fe40003fc4070 */
[----:B------:R-:W-:Y:S02]  /*2930*/  SEL R24, R24, RZ, !P4 ;  /* 0x000000ff18187207 */ /* 0x000fe40006000000 */
[----:B------:R-:W-:Y:S02]  /*2940*/  SEL R15, R15, RZ, !P4 ;  /* 0x000000ff0f0f7207 */ /* 0x000fe40006000000 */
[----:B------:R-:W-:Y:S01]  /*2950*/  ISETP.GT.U32.AND P4, PT, R7, R30, PT ;  /* 0x0000001e0700720c */ /* 0x000fe20003f84070 */
[----:B------:R-:W-:Y:S01]  /*2960*/  FMUL R60, R37, R60 ;  /* 0x0000003c253c7220 */ /* 0x000fe20000400000 */
[----:B------:R-:W-:-:S02]  /*2970*/  SEL R23, R23, RZ, P6 ;  /* 0x000000ff17177207 */ /* 0x000fc40003000000 */
[----:B------:R-:W-:Y:S02]  /*2980*/  ISETP.NE.AND P6, PT, R25, RZ, PT ;  /* 0x000000ff1900720c */ /* 0x000fe40003fc5270 */
[----:B------:R-:W-:Y:S02]  /*2990*/  SEL R25, R27, RZ, P4 ;  /* 0x000000ff1b197207 */ /* 0x000fe40002000000 */
[----:B------:R-:W-:Y:S01]  /*29a0*/  SEL R27, R34, RZ, P2 ;  /* 0x000000ff221b7207 */ /* 0x000fe20001000000 */
[----:B------:R-:W-:Y:S01]  /*29b0*/  FMUL R60, R9, R60 ;  /* 0x0000003c093c7220 */ /* 0x000fe20000400000 */
[----:B------:R-:W-:Y:S01]  /*29c0*/  ISETP.GT.U32.AND P2, PT, R7, R0, PT ;  /* 0x000000000700720c */ /* 0x000fe20003f44070 */
[----:B------:R-:W-:Y:S01]  /*29d0*/  FMUL R75, R38, R75 ;  /* 0x0000004b264b7220 */ /* 0x000fe20000400000 */
[----:B------:R-:W-:Y:S02]  /*29e0*/  ISETP.GT.U32.AND P5, PT, R11, R30, PT ;  /* 0x0000001e0b00720c */ /* 0x000fe40003fa4070 */
[----:B------:R-:W-:-:S02]  /*29f0*/  SEL R29, R29, RZ, P6 ;  /* 0x000000ff1d1d7207 */ /* 0x000fc40003000000 */
[----:B------:R-:W-:Y:S02]  /*2a00*/  SEL R30, R31, RZ, P1 ;  /* 0x000000ff1f1e7207 */ /* 0x000fe40000800000 */
[----:B------:R-:W-:Y:S02]  /*2a10*/  ISETP.GE.AND P6, PT, R71, UR20, PT ;  /* 0x0000001447007c0c */ /* 0x000fe4000bfc6270 */
[----:B------:R-:W-:Y:S02]  /*2a20*/  LOP3.LUT R34, R0, 0x19, RZ, 0xfc, !PT ;  /* 0x0000001900227812 */ /* 0x000fe400078efcff */
[----:B------:R-:W-:Y:S02]  /*2a30*/  SEL R31, R32, RZ, P0 ;  /* 0x000000ff201f7207 */ /* 0x000fe40000000000 */
[----:B------:R-:W-:Y:S01]  /*2a40*/  SEL R32, R24, RZ, P2 ;  /* 0x000000ff18207207 */ /* 0x000fe20001000000 */
[----:B------:R-:W-:Y:S01]  /*2a50*/  FMUL R75, R10, R75 ;  /* 0x0000004b0a4b7220 */ /* 0x000fe20000400000 */
[----:B------:R-:W-:-:S02]  /*2a60*/  SEL R24, R33, RZ, P2 ;  /* 0x000000ff21187207 */ /* 0x000fc40001000000 */
[----:B------:R-:W-:Y:S02]  /*2a70*/  SEL R60, R60, RZ, !P6 ;  /* 0x000000ff3c3c7207 */ /* 0x000fe40007000000 */
[----:B------:R-:W-:Y:S02]  /*2a80*/  ISETP.GT.U32.AND P2, PT, R7, R34, PT ;  /* 0x000000220700720c */ /* 0x000fe40003f44070 */
[----:B------:R-:W-:Y:S01]  /*2a90*/  ISETP.GE.AND P4, PT, R19, UR20, PT ;  /* 0x0000001413007c0c */ /* 0x000fe2000bf86270 */
[----:B------:R-:W-:Y:S01]  /*2aa0*/  FMUL R40, R40, R53 ;  /* 0x0000003528287220 */ /* 0x000fe20000400000 */
[----:B------:R-:W-:Y:S01]  /*2ab0*/  FMUL R57, R42, R57 ;  /* 0x000000392a397220 */ /* 0x000fe20000400000 */
[----:B------:R-:W-:Y:S01]  /*2ac0*/  SEL R19, R60, RZ, P2 ;  /* 0x000000ff3c137207 */ /* 0x000fe20001000000 */
[----:B------:R-:W-:Y:S01]  /*2ad0*/  FMUL R39, R39, R58 ;  /* 0x0000003a27277220 */ /* 0x000fe20000400000 */
[----:B------:R-:W-:Y:S02]  /*2ae0*/  SEL R33, R75, RZ, !P4 ;  /* 0x000000ff4b217207 */ /* 0x000fe40006000000 */
[----:B------:R-:W-:Y:S01]  /*2af0*/  ISETP.GT.U32.AND P2, PT, R11, R36, PT ;  /* 0x000000240b00720c */ /* 0x000fe20003f44070 */
[----:B------:R-:W-:Y:S01]  /*2b00*/  FMUL R8, R41, R8 ;  /* 0x0000000829087220 */ /* 0x000fe20000400000 */
[----:B------:R-:W-:Y:S01]  /*2b10*/  FMUL R40, R9, R40 ;  /* 0x0000002809287220 */ /* 0x000fe20000400000 */
[C---:B------:R-:W-:Y:S01]  /*2b20*/  FMUL R57, R10.reuse, R57 ;  /* 0x000000390a397220 */ /* 0x040fe20000400000 */
[----:B------:R-:W-:Y:S01]  /*2b30*/  FMUL R36, R10, R39 ;  /* 0x000000270a247220 */ /* 0x000fe20000400000 */
[----:B------:R-:W-:-:S02]  /*2b40*/  ISETP.GE.AND P4, PT, R64, UR20, PT ;  /* 0x0000001440007c0c */ /* 0x000fc4000bf86270 */
[----:B------:R-:W-:Y:S02]  /*2b50*/  SEL R33, R33, RZ, P2 ;  /* 0x000000ff21217207 */ /* 0x000fe40001000000 */
[----:B------:R-:W-:Y:S02]  /*2b60*/  LOP3.LUT R38, R0, 0x20, RZ, 0xfc, !PT ;  /* 0x0000002000267812 */ /* 0x000fe400078efcff */
[----:B------:R-:W-:Y:S01]  /*2b70*/  ISETP.GE.AND P2, PT, R16, UR20, PT ;  /* 0x0000001410007c0c */ /* 0x000fe2000bf46270 */
[----:B------:R-:W-:Y:S01]  /*2b80*/  FMUL R16, R9, R8 ;  /* 0x0000000809107220 */ /* 0x000fe20000400000 */
[----:B------:R-:W-:Y:S02]  /*2b90*/  SEL R28, R28, RZ, P3 ;  /* 0x000000ff1c1c7207 */ /* 0x000fe40001800000 */
[----:B------:R-:W-:Y:S02]  /*2ba0*/  SEL R8, R40, RZ, !P4 ;  /* 0x000000ff28087207 */ /* 0x000fe40006000000 */
[----:B------:R-:W-:-:S02]  /*2bb0*/  SEL R35, R57, RZ, !P4 ;  /* 0x000000ff39237207 */ /* 0x000fc40006000000 */
[----:B------:R-:W-:Y:S02]  /*2bc0*/  SEL R36, R36, RZ, !P6 ;  /* 0x000000ff24247207 */ /* 0x000fe40007000000 */
[-C--:B------:R-:W-:Y:S02]  /*2bd0*/  ISETP.GT.U32.AND P3, PT, R7, R38.reuse, PT ;  /* 0x000000260700720c */ /* 0x080fe40003f64070 */
[----:B------:R-:W-:Y:S02]  /*2be0*/  ISETP.GT.U32.AND P4, PT, R11, R38, PT ;  /* 0x000000260b00720c */ /* 0x000fe40003f84070 */
[----:B------:R-:W-:Y:S02]  /*2bf0*/  ISETP.GE.AND P6, PT, R63, UR20, PT ;  /* 0x000000143f007c0c */ /* 0x000fe4000bfc6270 */
[----:B------:R-:W-:Y:S02]  /*2c00*/  LOP3.LUT R40, R0, 0x21, RZ, 0xfc, !PT ;  /* 0x0000002100287812 */ /* 0x000fe400078efcff */
[----:B------:R-:W-:-:S02]  /*2c10*/  SEL R8, R8, RZ, P3 ;  /* 0x000000ff08087207 */ /* 0x000fc40001800000 */
[----:B------:R-:W-:Y:S02]  /*2c20*/  SEL R35, R35, RZ, P4 ;  /* 0x000000ff23237207 */ /* 0x000fe40002000000 */
[----:B------:R-:W-:Y:S02]  /*2c30*/  ISETP.GT.U32.AND P3, PT, R7, R40, PT ;  /* 0x000000280700720c */ /* 0x000fe40003f64070 */
[----:B------:R-:W-:Y:S02]  /*2c40*/  SEL R16, R16, RZ, !P6 ;  /* 0x000000ff10107207 */ /* 0x000fe40007000000 */
[----:B------:R-:W-:Y:S01]  /*2c50*/  ISETP.GE.AND P4, PT, R6, UR20, PT ;  /* 0x0000001406007c0c */ /* 0x000fe2000bf86270 */
[----:B------:R-:W-:Y:S01]  /*2c60*/  FMUL R43, R43, R18 ;  /* 0x000000122b2b7220 */ /* 0x000fe20000400000 */
[----:B------:R-:W1:Y:S01]  /*2c70*/  S2R R6, SR_TID.X ;  /* 0x0000000000067919 */ /* 0x000e620000002100 */
[----:B------:R-:W-:Y:S01]  /*2c80*/  SEL R16, R16, RZ, P3 ;  /* 0x000000ff10107207 */ /* 0x000fe20001800000 */
[----:B------:R-:W-:Y:S01]  /*2c90*/  IMAD.U32 R18, RZ, RZ, UR6 ;  /* 0x00000006ff127e24 */ /* 0x000fe2000f8e00ff */
[----:B------:R-:W-:Y:S01]  /*2ca0*/  ISETP.GE.AND P3, PT, R5, UR20, PT ;  /* 0x0000001405007c0c */ /* 0x000fe2000bf66270 */
[----:B------:R-:W-:Y:S01]  /*2cb0*/  FMUL R43, R10, R43 ;  /* 0x0000002b0a2b7220 */ /* 0x000fe20000400000 */
[----:B------:R-:W-:Y:S01]  /*2cc0*/  SHF.R.U32.HI R5, RZ, 0x4, R2 ;  /* 0x00000004ff057819 */ /* 0x000fe20000011602 */
[----:B------:R-:W-:Y:S01]  /*2cd0*/  FMUL R44, R44, R59 ;  /* 0x0000003b2c2c7220 */ /* 0x000fe20000400000 */
[----:B------:R-:W-:-:S02]  /*2ce0*/  SEL R26, R26, RZ, P5 ;  /* 0x000000ff1a1a7207 */ /* 0x000fc40002800000 */
[----:B------:R-:W-:Y:S01]  /*2cf0*/  LOP3.LUT R5, R5, 0x38, R18, 0xfe, !PT ;  /* 0x0000003805057812 */ /* 0x000fe200078efe12 */
[----:B------:R-:W-:Y:S01]  /*2d00*/  FMUL R44, R9, R44 ;  /* 0x0000002c092c7220 */ /* 0x000fe20000400000 */
[----:B------:R-:W-:Y:S01]  /*2d10*/  SEL R18, R43, RZ, !P6 ;  /* 0x000000ff2b127207 */ /* 0x000fe20007000000 */
[----:B------:R-:W-:Y:S01]  /*2d20*/  FMUL R20, R45, R20 ;  /* 0x000000142d147220 */ /* 0x000fe20000400000 */
[----:B------:R-:W-:Y:S02]  /*2d30*/  ISETP.GT.U32.AND P5, PT, R11, R40, PT ;  /* 0x000000280b00720c */ /* 0x000fe40003fa4070 */
[----:B------:R-:W-:Y:S02]  /*2d40*/  LOP3.LUT R38, R0, 0x28, RZ, 0xfc, !PT ;  /* 0x0000002800267812 */ /* 0x000fe400078efcff */
[----:B------:R-:W-:Y:S01]  /*2d50*/  ISETP.GE.AND P6, PT, R61, UR20, PT ;  /* 0x000000143d007c0c */ /* 0x000fe2000bfc6270 */
[----:B------:R-:W-:Y:S01]  /*2d60*/  FMUL R37, R9, R20 ;  /* 0x0000001409257220 */ /* 0x000fe20000400000 */
[----:B------:R-:W-:-:S02]  /*2d70*/  SEL R18, R18, RZ, P5 ;  /* 0x000000ff12127207 */ /* 0x000fc40002800000 */
[C---:B------:R-:W-:Y:S02]  /*2d80*/  ISETP.GT.U32.AND P5, PT, R7.reuse, R38, PT ;  /* 0x000000260700720c */ /* 0x040fe40003fa4070 */
[----:B------:R-:W-:Y:S01]  /*2d90*/  SEL R44, R44, RZ, !P6 ;  /* 0x000000ff2c2c7207 */ /* 0x000fe20007000000 */
[----:B------:R-:W-:Y:S01]  /*2da0*/  FMUL R67, R46, R67 ;  /* 0x000000432e437220 */ /* 0x000fe20000400000 */
[----:B------:R-:W-:Y:S02]  /*2db0*/  LOP3.LUT R40, R0, 0x29, RZ, 0xfc, !PT ;  /* 0x0000002900287812 */ /* 0x000fe400078efcff */
[----:B------:R-:W-:Y:S01]  /*2dc0*/  SEL R20, R44, RZ, P5 ;  /* 0x000000ff2c147207 */ /* 0x000fe20002800000 */
[----:B------:R-:W-:Y:S01]  /*2dd0*/  FMUL R67, R10, R67 ;  /* 0x000000430a437220 */ /* 0x000fe20000400000 */
[----:B------:R-:W-:Y:S02]  /*2de0*/  ISETP.GT.U32.AND P5, PT, R7, R40, PT ;  /* 0x000000280700720c */ /* 0x000fe40003fa4070 */
[----:B------:R-:W-:Y:S01]  /*2df0*/  SEL R37, R37, RZ, !P2 ;  /* 0x000000ff25257207 */ /* 0x000fe20005000000 */
[----:B------:R-:W-:Y:S01]  /*2e00*/  FMUL R47, R47, R52 ;  /* 0x000000342f2f7220 */ /* 0x000fe20000400000 */
[----:B------:R-:W-:-:S02]  /*2e10*/  FMUL R48, R48, R17 ;  /* 0x0000001130307220 */ /* 0x000fc40000400000 */
[----:B------:R-:W-:Y:S02]  /*2e20*/  SEL R37, R37, RZ, P5 ;  /* 0x000000ff25257207 */ /* 0x000fe40002800000 */
[----:B------:R-:W-:Y:S01]  /*2e30*/  ISETP.GE.AND P5, PT, R4, UR20, PT ;  /* 0x0000001404007c0c */ /* 0x000fe2000bfa6270 */
[----:B------:R-:W-:Y:S01]  /*2e40*/  FMUL R47, R10, R47 ;  /* 0x0000002f0a2f7220 */ /* 0x000fe20000400000 */
[----:B------:R-:W-:Y:S02]  /*2e50*/  SEL R4, R67, RZ, !P6 ;  /* 0x000000ff43047207 */ /* 0x000fe40007000000 */
[----:B------:R-:W-:Y:S01]  /*2e60*/  ISETP.GT.U32.AND P6, PT, R11, R38, PT ;  /* 0x000000260b00720c */ /* 0x000fe20003fc4070 */
[----:B------:R-:W-:Y:S01]  /*2e70*/  FMUL R48, R9, R48 ;  /* 0x0000003009307220 */ /* 0x000fe20000400000 */
[----:B------:R-:W-:Y:S01]  /*2e80*/  LOP3.LUT R38, R0, 0x30, RZ, 0xfc, !PT ;  /* 0x0000003000267812 */ /* 0x000fe200078efcff */
[----:B------:R-:W-:Y:S01]  /*2e90*/  FMUL R73, R50, R73 ;  /* 0x0000004932497220 */ /* 0x000fe20000400000 */
[----:B------:R-:W-:Y:S01]  /*2ea0*/  SEL R4, R4, RZ, P6 ;  /* 0x000000ff04047207 */ /* 0x000fe20003000000 */
[----:B-1----:R-:W-:Y:S01]  /*2eb0*/  IMAD.SHL.U32 R41, R6, 0x20, RZ ;  /* 0x0000002006297824 */ /* 0x002fe200078e00ff */
[----:B------:R-:W-:-:S02]  /*2ec0*/  ISETP.GT.U32.AND P6, PT, R11, R40, PT ;  /* 0x000000280b00720c */ /* 0x000fc40003fc4070 */
[----:B------:R-:W-:Y:S01]  /*2ed0*/  SEL R17, R47, RZ, !P2 ;  /* 0x000000ff2f117207 */ /* 0x000fe20005000000 */
[----:B------:R-:W-:Y:S01]  /*2ee0*/  FMUL R73, R10, R73 ;  /* 0x000000490a497220 */ /* 0x000fe20000400000 */
[----:B------:R-:W-:Y:S02]  /*2ef0*/  ISETP.GT.U32.AND P2, PT, R7, R38, PT ;  /* 0x000000260700720c */ /* 0x000fe40003f44070 */
[----:B------:R-:W-:Y:S01]  /*2f00*/  SEL R48, R48, RZ, !P3 ;  /* 0x000000ff30307207 */ /* 0x000fe20005800000 */
[----:B------:R-:W-:Y:S01]  /*2f10*/  IMAD.SHL.U32 R39, R6, 0x10, RZ ;  /* 0x0000001006277824 */ /* 0x000fe200078e00ff */
[----:B------:R-:W-:Y:S02]  /*2f20*/  SEL R17, R17, RZ, P6 ;  /* 0x000000ff11117207 */ /* 0x000fe40003000000 */
[----:B------:R-:W-:Y:S02]  /*2f30*/  LOP3.LUT R42, R41, 0xc00, RZ, 0xc0, !PT ;  /* 0x00000c00292a7812 */ /* 0x000fe400078ec0ff */
[----:B------:R-:W-:-:S02]  /*2f40*/  ISETP.GT.U32.AND P6, PT, R11, R34, PT ;  /* 0x000000220b00720c */ /* 0x000fc40003fc4070 */
[----:B------:R-:W-:Y:S02]  /*2f50*/  SEL R34, R48, RZ, P2 ;  /* 0x000000ff30227207 */ /* 0x000fe40001000000 */
[----:B------:R-:W-:Y:S02]  /*2f60*/  LOP3.LUT R40, R0, 0x31, RZ, 0xfc, !PT ;  /* 0x0000003100287812 */ /* 0x000fe400078efcff */
[----:B------:R-:W-:Y:S02]  /*2f70*/  ISETP.GT.U32.AND P2, PT, R11, R38, PT ;  /* 0x000000260b00720c */ /* 0x000fe40003f44070 */
[----:B------:R-:W-:Y:S02]  /*2f80*/  SEL R73, R73, RZ, !P3 ;  /* 0x000000ff49497207 */ /* 0x000fe40005800000 */
[----:B------:R-:W-:Y:S02]  /*2f90*/  LOP3.LUT R39, R42, 0x1c0, R39, 0xf8, !PT ;  /* 0x000001c02a277812 */ /* 0x000fe400078ef827 */
[----:B------:R-:W-:-:S02]  /*2fa0*/  SEL R36, R36, RZ, P6 ;  /* 0x000000ff24247207 */ /* 0x000fc40003000000 */
[-C--:B------:R-:W-:Y:S02]  /*2fb0*/  ISETP.GT.U32.AND P6, PT, R7, R40.reuse, PT ;  /* 0x000000280700720c */ /* 0x080fe40003fc4070 */
[----:B------:R-:W-:Y:S02]  /*2fc0*/  LOP3.LUT R38, R0, 0x38, RZ, 0xfc, !PT ;  /* 0x0000003800267812 */ /* 0x000fe400078efcff */
[----:B------:R-:W-:Y:S02]  /*2fd0*/  SEL R7, R73, RZ, P2 ;  /* 0x000000ff49077207 */ /* 0x000fe40001000000 */
[----:B------:R-:W-:Y:S01]  /*2fe0*/  ISETP.GT.U32.AND P2, PT, R11, R40, PT ;  /* 0x000000280b00720c */ /* 0x000fe20003f44070 */
[----:B------:R-:W-:Y:S01]  /*2ff0*/  FMUL R14, R49, R14 ;  /* 0x0000000e310e7220 */ /* 0x000fe20000400000 */
[----:B------:R-:W-:Y:S01]  /*3000*/  LOP3.LUT R40, R39, 0x200, RZ, 0xfc, !PT ;  /* 0x0000020027287812 */ /* 0x000fe200078efcff */
[----:B------:R-:W-:Y:S01]  /*3010*/  FMUL R65, R54, R65 ;  /* 0x0000004136417220 */ /* 0x000fe20000400000 */
[----:B------:R-:W-:Y:S01]  /*3020*/  ISETP.GT.U32.AND P3, PT, R11, R38, PT ;  /* 0x000000260b00720c */ /* 0x000fe20003f64070 */
[----:B------:R-:W-:Y:S01]  /*3030*/  FMUL R51, R51, R12 ;  /* 0x0000000c33337220 */ /* 0x000fe20000400000 */
[----:B------:R-:W-:Y:S01]  /*3040*/  LOP3.LUT R38, R39, R0, RZ, 0xfc, !PT ;  /* 0x0000000027267212 */ /* 0x000fe200078efcff */
[----:B------:R-:W-:Y:S01]  /*3050*/  FMUL R12, R9, R14 ;  /* 0x0000000e090c7220 */ /* 0x000fe20000400000 */
[----:B------:R-:W-:-:S02]  /*3060*/  LEA.HI R39, R39, UR14, RZ, 0x1e ;  /* 0x0000000e27277c11 */ /* 0x000fc4000f8ff0ff */
[----:B------:R-:W-:Y:S01]  /*3070*/  LEA.HI R41, R40, UR14, RZ, 0x1e ;  /* 0x0000000e28297c11 */ /* 0x000fe2000f8ff0ff */
[----:B------:R-:W-:Y:S01]  /*3080*/  FMUL R65, R10, R65 ;  /* 0x000000410a417220 */ /* 0x000fe20000400000 */
[----:B------:R-:W-:Y:S01]  /*3090*/  ISETP.NE.AND P1, PT, R56, RZ, PT ;  /* 0x000000ff3800720c */ /* 0x000fe20003f25270 */
[----:B------:R-:W-:Y:S01]  /*30a0*/  FMUL R55, R55, R22 ;  /* 0x0000001637377220 */ /* 0x000fe20000400000 */
[----:B------:R-:W-:Y:S01]  /*30b0*/  ISETP.NE.AND P0, PT, R69, RZ, PT ;  /* 0x000000ff4500720c */ /* 0x000fe20003f05270 */
[----:B------:R-:W-:Y:S02]  /*30c0*/  IMAD R9, R38, 0x4, R39 ;  /* 0x0000000426097824 */ /* 0x000fe400078e0227 */
[----:B------:R-:W-:Y:S01]  /*30d0*/  FMUL R51, R10, R51 ;  /* 0x000000330a337220 */ /* 0x000fe20000400000 */
[----:B------:R-:W-:Y:S01]  /*30e0*/  IMAD R14, R38, 0x4, R41 ;  /* 0x00000004260e7824 */ /* 0x000fe200078e0229 */
[----:B------:R-:W-:Y:S02]  /*30f0*/  SEL R48, R12, RZ, !P4 ;  /* 0x000000ff0c307207 */ /* 0x000fe40006000000 */
[----:B------:R-:W-:-:S02]  /*3100*/  SEL R39, R21, RZ, !P1 ;  /* 0x000000ff15277207 */ /* 0x000fc40004800000 */
[----:B------:R-:W-:Y:S01]  /*3110*/  SEL R38, R32, RZ, !P1 ;  /* 0x000000ff20267207 */ /* 0x000fe20004800000 */
[----:B------:R-:W-:Y:S01]  /*3120*/  FMUL R55, R10, R55 ;  /* 0x000000370a377220 */ /* 0x000fe20000400000 */
[----:B------:R-:W-:Y:S02]  /*3130*/  SEL R13, R13, RZ, !P0 ;  /* 0x000000ff0d0d7207 */ /* 0x000fe40004000000 */
[----:B------:R-:W-:Y:S02]  /*3140*/  SEL R12, R15, RZ, !P0 ;  /* 0x000000ff0f0c7207 */ /* 0x000fe40004000000 */
[----:B------:R-:W-:Y:S02]  /*3150*/  SEL R65, R65, RZ, !P5 ;  /* 0x000000ff41417207 */ /* 0x000fe40006800000 */
[----:B------:R-:W-:Y:S02]  /*3160*/  SEL R43, R25, RZ, !P1 ;  /* 0x000000ff192b7207 */ /* 0x000fe40004800000 */
[----:B------:R-:W-:-:S02]  /*3170*/  SEL R41, R29, RZ, !P1 ;  /* 0x000000ff1d297207 */ /* 0x000fc40004800000 */
[----:B------:R-:W-:Y:S02]  /*3180*/  SEL R40, R31, RZ, !P1 ;  /* 0x000000ff1f287207 */ /* 0x000fe40004800000 */
[----:B------:R-:W-:Y:S02]  /*3190*/  LOP3.LUT R0, R0, 0x39, RZ, 0xfc, !PT ;  /* 0x0000003900007812 */ /* 0x000fe400078efcff */
[----:B------:R-:W-:Y:S02]  /*31a0*/  ISETP.GE.AND P5, PT, R3, UR20, PT ;  /* 0x0000001403007c0c */ /* 0x000fe4000bfa6270 */
[----:B------:R-:W-:Y:S02]  /*31b0*/  SEL R25, R30, RZ, !P0 ;  /* 0x000000ff1e197207 */ /* 0x000fe40004000000 */
[----:B------:R-:W-:Y:S01]  /*31c0*/  SEL R24, R24, RZ, !P0 ;  /* 0x000000ff18187207 */ /* 0x000fe20004000000 */
[----:B------:R-:W-:Y:S01]  /*31d0*/  STS.64 [R9], R38 ;  /* 0x0000002609007388 */ /* 0x000fe20000000a00 */
[----:B------:R-:W-:-:S02]  /*31e0*/  SEL R42, R27, RZ, !P1 ;  /* 0x000000ff1b2a7207 */ /* 0x000fc40004800000 */
[----:B------:R-:W-:Y:S01]  /*31f0*/  SEL R51, R51, RZ, !P4 ;  /* 0x000000ff33337207 */ /* 0x000fe20006000000 */
[----:B------:R1:W-:Y:S01]  /*3200*/  STS.64 [R14+0x800], R12 ;  /* 0x0008000c0e007388 */ /* 0x0003e20000000a00 */
[----:B------:R-:W-:Y:S02]  /*3210*/  SEL R45, R26, RZ, !P0 ;  /* 0x000000ff1a2d7207 */ /* 0x000fe40004000000 */
[----:B------:R-:W-:Y:S01]  /*3220*/  SEL R44, R28, RZ, !P0 ;  /* 0x000000ff1c2c7207 */ /* 0x000fe20004000000 */
[----:B------:R-:W-:Y:S01]  /*3230*/  STS.64 [R9+0x20], R40 ;  /* 0x0000202809007388 */ /* 0x000fe20000000a00 */
[----:B------:R-:W-:Y:S02]  /*3240*/  SEL R46, R23, RZ, !P1 ;  /* 0x000000ff172e7207 */ /* 0x000fe40004800000 */
[----:B------:R-:W-:Y:S01]  /*3250*/  SEL R47, R19, RZ, !P1 ;  /* 0x000000ff132f7207 */ /* 0x000fe20004800000 */
[----:B------:R-:W-:Y:S01]  /*3260*/  STS.64 [R14+0x820], R24 ;  /* 0x000820180e007388 */ /* 0x000fe20000000a00 */
[----:B------:R-:W-:-:S02]  /*3270*/  ISETP.GT.U32.AND P4, PT, R11, R0, PT ;  /* 0x000000000b00720c */ /* 0x000fc40003f84070 */
[----:B------:R-:W-:Y:S02]  /*3280*/  SEL R26, R35, RZ, !P0 ;  /* 0x000000ff231a7207 */ /* 0x000fe40004000000 */
[----:B-1----:R-:W-:Y:S02]  /*3290*/  SEL R12, R33, RZ, !P0 ;  /* 0x000000ff210c7207 */ /* 0x002fe40004000000 */
[----:B------:R-:W-:Y:S02]  /*32a0*/  SEL R13, R36, RZ, !P0 ;  /* 0x000000ff240d7207 */ /* 0x000fe40004000000 */
[----:B------:R-:W-:Y:S01]  /*32b0*/  SEL R55, R55, RZ, !P5 ;  /* 0x000000ff37377207 */ /* 0x000fe20006800000 */
[----:B------:R-:W-:Y:S01]  /*32c0*/  STS.64 [R9+0x40], R42 ;  /* 0x0000402a09007388 */ /* 0x000fe20000000a00 */
[----:B------:R-:W-:Y:S02]  /*32d0*/  SEL R22, R8, RZ, !P1 ;  /* 0x000000ff08167207 */ /* 0x000fe40004800000 */
[----:B------:R-:W-:-:S02]  /*32e0*/  SEL R23, R16, RZ, !P1 ;  /* 0x000000ff10177207 */ /* 0x000fc40004800000 */
[----:B------:R-:W-:Y:S01]  /*32f0*/  SEL R35, R48, RZ, P6 ;  /* 0x000000ff30237207 */ /* 0x000fe20003000000 */
[----:B------:R-:W-:Y:S01]  /*3300*/  STS.64 [R14+0x840], R44 ;  /* 0x0008402c0e007388 */ /* 0x000fe20000000a00 */
[----:B------:R-:W-:Y:S02]  /*3310*/  SEL R27, R18, RZ, !P0 ;  /* 0x000000ff121b7207 */ /* 0x000fe40004000000 */
[----:B------:R-:W-:Y:S01]  /*3320*/  SEL R11, R51, RZ, P2 ;  /* 0x000000ff330b7207 */ /* 0x000fe20001000000 */
[----:B------:R-:W-:Y:S01]  /*3330*/  STS.64 [R9+0x60], R46 ;  /* 0x0000602e09007388 */ /* 0x000fe20000000a00 */
[----:B------:R-:W-:Y:S02]  /*3340*/  SEL R20, R20, RZ, !P1 ;  /* 0x000000ff14147207 */ /* 0x000fe40004800000 */
[----:B------:R-:W-:Y:S01]  /*3350*/  SEL R21, R37, RZ, !P1 ;  /* 0x000000ff25157207 */ /* 0x000fe20004800000 */
[----:B------:R1:W-:Y:S01]  /*3360*/  STS.64 [R14+0x860], R12 ;  /* 0x0008600c0e007388 */ /* 0x0003e20000000a00 */
[----:B------:R-:W-:-:S02]  /*3370*/  SEL R65, R65, RZ, P3 ;  /* 0x000000ff41417207 */ /* 0x000fc40001800000 */
[----:B------:R-:W-:Y:S02]  /*3380*/  SEL R55, R55, RZ, P4 ;  /* 0x000000ff37377207 */ /* 0x000fe40002000000 */
[----:B------:R-:W-:Y:S02]  /*3390*/  SEL R16, R4, RZ, !P0 ;  /* 0x000000ff04107207 */ /* 0x000fe40004000000 */
[----:B------:R-:W-:Y:S01]  /*33a0*/  SEL R17, R17, RZ, !P0 ;  /* 0x000000ff11117207 */ /* 0x000fe20004000000 */
[----:B------:R-:W-:Y:S01]  /*33b0*/  STS.64 [R9+0x80], R22 ;  /* 0x0000801609007388 */ /* 0x000fe20000000a00 */
[----:B------:R-:W-:Y:S01]  /*33c0*/  SEL R34, R34, RZ, !P1 ;  /* 0x000000ff22227207 */ /* 0x000fe20004800000 */
[----:B------:R-:W-:Y:S01]  /*33d0*/  IMAD.SHL.U32 R4, R2, 0x4, RZ ;  /* 0x0000000402047824 */ /* 0x000fe200078e00ff */
[----:B------:R-:W-:Y:S01]  /*33e0*/  SEL R35, R35, RZ, !P1 ;  /* 0x000000ff23237207 */ /* 0x000fe20004800000 */
[----:B------:R-:W-:Y:S01]  /*33f0*/  STS.64 [R14+0x880], R26 ;  /* 0x0008801a0e007388 */ /* 0x000fe20000000a00 */
[----:B------:R-:W-:-:S02]  /*3400*/  SEL R10, R7, RZ, !P0 ;  /* 0x000000ff070a7207 */ /* 0x000fc40004000000 */
[----:B------:R-:W-:Y:S01]  /*3410*/  SEL R11, R11, RZ, !P0 ;  /* 0x000000ff0b0b7207 */ /* 0x000fe20004000000 */
[----:B------:R-:W-:Y:S01]  /*3420*/  STS.64 [R9+0xa0], R20 ;  /* 0x0000a01409007388 */ /* 0x000fe20000000a00 */
[----:B-1----:R-:W-:Y:S02]  /*3430*/  SEL R12, R65, RZ, !P0 ;  /* 0x000000ff410c7207 */ /* 0x002fe40004000000 */
[----:B------:R-:W-:Y:S01]  /*3440*/  SEL R13, R55, RZ, !P0 ;  /* 0x000000ff370d7207 */ /* 0x000fe20004000000 */
[----:B------:R-:W-:Y:S01]  /*3450*/  STS.64 [R14+0x8a0], R16 ;  /* 0x0008a0100e007388 */ /* 0x000fe20000000a00 */
[----:B------:R-:W-:-:S03]  /*3460*/  LOP3.LUT R15, R4, 0x1fc, RZ, 0xc0, !PT ;  /* 0x000001fc040f7812 */ /* 0x000fc600078ec0ff */
[----:B------:R-:W-:Y:S04]  /*3470*/  STS.64 [R9+0xc0], R34 ;  /* 0x0000c02209007388 */ /* 0x000fe80000000a00 */
[----:B------:R1:W-:Y:S01]  /*3480*/  STS.64 [R14+0x8c0], R10 ;  /* 0x0008c00a0e007388 */ /* 0x0003e20000000a00 */
[----:B------:R-:W-:-:S03]  /*3490*/  LOP3.LUT R0, R15, 0x200, RZ, 0xfc, !PT ;  /* 0x000002000f007812 */ /* 0x000fc600078efcff */
[----:B------:R2:W-:Y:S01]  /*34a0*/  STS.64 [R9+0xe0], RZ ;  /* 0x0000e0ff09007388 */ /* 0x0005e20000000a00 */
[----:B------:R-:W-:-:S03]  /*34b0*/  VIADD R3, R4, 0xe00 ;  /* 0x00000e0004037836 */ /* 0x000fc60000000000 */
[----:B------:R3:W-:Y:S01]  /*34c0*/  STS.64 [R14+0x8e0], R12 ;  /* 0x0008e00c0e007388 */ /* 0x0007e20000000a00 */
[----:B------:R-:W-:Y:S02]  /*34d0*/  SHF.R.U32.HI R8, RZ, 0x4, R2 ;  /* 0x00000004ff087819 */ /* 0x000fe40000011602 */
[----:B------:R-:W-:Y:S02]  /*34e0*/  SHF.R.U32.HI R6, RZ, 0x2, R6 ;  /* 0x00000002ff067819 */ /* 0x000fe40000011606 */
[----:B------:R-:W-:Y:S02]  /*34f0*/  SHF.R.U32.HI R2, RZ, 0x2, R0 ;  /* 0x00000002ff027819 */ /* 0x000fe40000011600 */
[----:B------:R-:W-:Y:S02]  /*3500*/  SHF.R.U32.HI R3, RZ, 0x2, R3 ;  /* 0x00000002ff037819 */ /* 0x000fe40000011603 */
[----:B------:R-:W-:Y:S02]  /*3510*/  LOP3.LUT R0, R6, 0x1c, RZ, 0xc0, !PT ;  /* 0x0000001c06007812 */ /* 0x000fe400078ec0ff */
[----:B------:R-:W-:-:S02]  /*3520*/  LOP3.LUT R2, R2, 0xf0, RZ, 0xc0, !PT ;  /* 0x000000f002027812 */ /* 0x000fc400078ec0ff */
[----:B------:R-:W-:Y:S02]  /*3530*/  LOP3.LUT R3, R3, 0x3f0, RZ, 0xc0, !PT ;  /* 0x000003f003037812 */ /* 0x000fe400078ec0ff */
[----:B------:R-:W-:Y:S01]  /*3540*/  LEA R0, R0, UR14, 0x2 ;  /* 0x0000000e00007c11 */ /* 0x000fe2000f8e10ff */
[----:B------:R-:W-:Y:S02]  /*3550*/  VIADD R2, R2, UR14 ;  /* 0x0000000e02027c36 */ /* 0x000fe40008000000 */
[----:B------:R-:W-:Y:S02]  /*3560*/  VIADD R7, R3, UR14 ;  /* 0x0000000e03077c36 */ /* 0x000fe40008000000 */
[C---:B------:R-:W-:Y:S01]  /*3570*/  IMAD R28, R15.reuse, 0x4, R0 ;  /* 0x000000040f1c7824 */ /* 0x040fe200078e0200 */
[----:B------:R-:W-:Y:S01]  /*3580*/  BAR.SYNC.DEFER_BLOCKING 0x0 ;  /* 0x0000000000007b1d */ /* 0x000fe20000010000 */
[C---:B------:R-:W-:Y:S01]  /*3590*/  IMAD R32, R15.reuse, 0x4, R2 ;  /* 0x000000040f207824 */ /* 0x040fe200078e0202 */
[C---:B------:R-:W-:Y:S01]  /*35a0*/  LOP3.LUT R2, R4.reuse, 0x3c, RZ, 0xc0, !PT ;  /* 0x0000003c04027812 */ /* 0x040fe200078ec0ff */
[----:B------:R-:W-:Y:S01]  /*35b0*/  IMAD R0, R4, 0x4, R7 ;  /* 0x0000000404007824 */ /* 0x000fe200078e0207 */
[----:B------:R-:W-:-:S02]  /*35c0*/  LOP3.LUT R4, R15, 0x400, RZ, 0xfc, !PT ;  /* 0x000004000f047812 */ /* 0x000fc400078efcff */
[C---:B------:R-:W-:Y:S02]  /*35d0*/  LOP3.LUT R6, R15.reuse, 0x600, RZ, 0xfc, !PT ;  /* 0x000006000f067812 */ /* 0x040fe400078efcff */
[C---:B------:R-:W-:Y:S02]  /*35e0*/  LOP3.LUT R7, R15.reuse, 0x800, RZ, 0xfc, !PT ;  /* 0x000008000f077812 */ /* 0x040fe400078efcff */
[C---:B-1----:R-:W-:Y:S02]  /*35f0*/  LOP3.LUT R10, R15.reuse, 0xa00, RZ, 0xfc, !PT ;  /* 0x00000a000f0a7812 */ /* 0x042fe400078efcff */
[----:B------:R-:W-:Y:S02]  /*3600*/  SGXT.U32 R3, R8, 0x3 ;  /* 0x000000030803781a */ /* 0x000fe40000000000 */
[----:B------:R-:W-:Y:S02]  /*3610*/  LOP3.LUT R11, R15, 0xc00, RZ, 0xfc, !PT ;  /* 0x00000c000f0b7812 */ /* 0x000fe400078efcff */
[----:B------:R-:W-:-:S02]  /*3620*/  SHF.R.U32.HI R4, RZ, 0x2, R4 ;  /* 0x00000002ff047819 */ /* 0x000fc40000011604 */
[----:B------:R-:W-:Y:S02]  /*3630*/  SHF.R.U32.HI R8, RZ, 0x2, R6 ;  /* 0x00000002ff087819 */ /* 0x000fe40000011606 */
[----:B--2---:R-:W-:Y:S01]  /*3640*/  SHF.R.U32.HI R9, RZ, 0x2, R7 ;  /* 0x00000002ff097819 */ /* 0x004fe20000011607 */
[----:B------:R-:W-:Y:S01]  /*3650*/  UIMAD.WIDE UR4, UR7, 0x4, UR4 ;  /* 0x00000004070478a5 */ /* 0x000fe2000f8e0204 */
[----:B------:R-:W-:Y:S01]  /*3660*/  SHF.R.U32.HI R10, RZ, 0x2, R10 ;  /* 0x00000002ff0a7819 */ /* 0x000fe2000001160a */
[----:B------:R-:W1:Y:S01]  /*3670*/  LDS.128 R28, [R28] ;  /* 0x000000001c1c7984 */ /* 0x000e620000000c00 */
[----:B------:R-:W-:Y:S01]  /*3680*/  SHF.R.U32.HI R11, RZ, 0x2, R11 ;  /* 0x00000002ff0b7819 */ /* 0x000fe2000001160b */
[----:B------:R-:W-:Y:S01]  /*3690*/  IMAD.MOV.U32 R16, RZ, RZ, 0x2000 ;  /* 0x00002000ff107424 */ /* 0x000fe200078e00ff */
[----:B------:R-:W-:Y:S01]  /*36a0*/  LOP3.LUT R3, R3, UR6, RZ, 0xfc, !PT ;  /* 0x0000000603037c12 */ /* 0x000fe2000f8efcff */
[----:B------:R-:W2:Y:S01]  /*36b0*/  LDS.128 R32, [R32+0x800] ;  /* 0x0008000020207984 */ /* 0x000ea20000000c00 */
[----:B------:R-:W-:-:S02]  /*36c0*/  LOP3.LUT R4, R4, 0x170, RZ, 0xc0, !PT ;  /* 0x0000017004047812 */ /* 0x000fc400078ec0ff */
[----:B------:R-:W-:Y:S02]  /*36d0*/  LOP3.LUT R8, R8, 0x1f0, RZ, 0xc0, !PT ;  /* 0x000001f008087812 */ /* 0x000fe400078ec0ff */
[----:B------:R-:W-:Y:S02]  /*36e0*/  LOP3.LUT R9, R9, 0x270, RZ, 0xc0, !PT ;  /* 0x0000027009097812 */ /* 0x000fe400078ec0ff */
[----:B------:R-:W-:Y:S02]  /*36f0*/  LOP3.LUT R10, R10, 0x2f0, RZ, 0xc0, !PT ;  /* 0x000002f00a0a7812 */ /* 0x000fe400078ec0ff */
[----:B------:R-:W-:Y:S01]  /*3700*/  LOP3.LUT R11, R11, 0x370, RZ, 0xc0, !PT ;  /* 0x000003700b0b7812 */ /* 0x000fe200078ec0ff */
[C---:B------:R-:W-:Y:S01]  /*3710*/  IMAD.WIDE R6, R3.reuse, R16, UR4 ;  /* 0x0000000403067e25 */ /* 0x040fe2000f8e0210 */
[----:B------:R-:W-:Y:S02]  /*3720*/  PLOP3.LUT P1, PT, PT, PT, UP1, 0x80, 0x0 ;  /* 0x000000000000781c */ /* 0x000fe40003f2f018 */
[----:B---3--:R-:W-:Y:S01]  /*3730*/  LOP3.LUT R12, R3, 0x8, RZ, 0xfc, !PT ;  /* 0x00000008030c7812 */ /* 0x008fe200078efcff */
[----:B------:R-:W-:-:S02]  /*3740*/  VIADD R4, R4, UR14 ;  /* 0x0000000e04047c36 */ /* 0x000fc40008000000 */
[----:B------:R-:W-:Y:S02]  /*3750*/  VIADD R14, R8, UR14 ;  /* 0x0000000e080e7c36 */ /* 0x000fe40008000000 */
[----:B------:R-:W-:Y:S02]  /*3760*/  VIADD R16, R9, UR14 ;  /* 0x0000000e09107c36 */ /* 0x000fe40008000000 */
[----:B------:R-:W-:Y:S02]  /*3770*/  IMAD.MOV.U32 R13, RZ, RZ, 0x2000 ;  /* 0x00002000ff0d7424 */ /* 0x000fe400078e00ff */
[----:B------:R-:W-:Y:S02]  /*3780*/  VIADD R18, R10, UR14 ;  /* 0x0000000e0a127c36 */ /* 0x000fe40008000000 */
[----:B------:R-:W-:Y:S01]  /*3790*/  VIADD R22, R11, UR14 ;  /* 0x0000000e0b167c36 */ /* 0x000fe20008000000 */
[----:B------:R-:W-:Y:S01]  /*37a0*/  ISETP.LT.AND P1, PT, R12, UR20, P1 ;  /* 0x000000140c007c0c */ /* 0x000fe20008f21270 */
[----:B------:R-:W-:-:S02]  /*37b0*/  IMAD R4, R15, 0x4, R4 ;  /* 0x000000040f047824 */ /* 0x000fc400078e0204 */
[C---:B------:R-:W-:Y:S02]  /*37c0*/  IMAD R24, R15.reuse, 0x4, R14 ;  /* 0x000000040f187824 */ /* 0x040fe400078e020e */
[----:B------:R-:W-:Y:S01]  /*37d0*/  IMAD R20, R15, 0x4, R16 ;  /* 0x000000040f147824 */ /* 0x000fe200078e0210 */
[----:B------:R-:W3:Y:S01]  /*37e0*/  LDS.128 R8, [R4+0x1000] ;  /* 0x0010000004087984 */ /* 0x000ee20000000c00 */
[----:B------:R-:W-:-:S03]  /*37f0*/  IMAD.WIDE R12, R12, R13, UR4 ;  /* 0x000000040c0c7e25 */ /* 0x000fc6000f8e020d */
[----:B------:R-:W4:Y:S01]  /*3800*/  LDS.128 R24, [R24+0x1800] ;  /* 0x0018000018187984 */ /* 0x000f220000000c00 */
[C---:B------:R-:W-:Y:S02]  /*3810*/  IMAD R18, R15.reuse, 0x4, R18 ;  /* 0x000000040f127824 */ /* 0x040fe400078e0212 */
[----:B------:R-:W-:Y:S02]  /*3820*/  IMAD R15, R15, 0x4, R22 ;  /* 0x000000040f0f7824 */ /* 0x000fe400078e0216 */
[----:B------:R-:W3:Y:S01]  /*3830*/  LDS.128 R20, [R20+0x2000] ;  /* 0x0020000014147984 */ /* 0x000ee20000000c00 */
[C---:B------:R-:W-:Y:S01]  /*3840*/  IMAD.WIDE.U32 R36, R2.reuse, 0x4, R12 ;  /* 0x0000000402247825 */ /* 0x040fe200078e000c */
[----:B------:R-:W-:Y:S02]  /*3850*/  PLOP3.LUT P0, PT, PT, PT, UP1, 0x80, 0x0 ;  /* 0x000000000000781c */ /* 0x000fe40003f0f018 */
[----:B------:R-:W3:Y:S04]  /*3860*/  LDS.128 R16, [R18+0x2800] ;  /* 0x0028000012107984 */ /* 0x000ee80000000c00 */
[----:B------:R-:W3:Y:S01]  /*3870*/  LDS.128 R12, [R15+0x3000] ;  /* 0x003000000f0c7984 */ /* 0x000ee20000000c00 */
[----:B------:R-:W-:Y:S01]  /*3880*/  ISETP.LT.AND P0, PT, R3, UR20, P0 ;  /* 0x0000001403007c0c */ /* 0x000fe20008701270 */
[----:B------:R-:W-:Y:S01]  /*3890*/  IMAD.WIDE.U32 R6, R2, 0x4, R6 ;  /* 0x0000000402067825 */ /* 0x000fe200078e0006 */
[----:B------:R-:W-:-:S02]  /*38a0*/  PLOP3.LUT P2, PT, PT, PT, UP1, 0x80, 0x0 ;  /* 0x000000000000781c */ /* 0x000fc40003f4f018 */
[----:B------:R-:W-:Y:S01]  /*38b0*/  PLOP3.LUT P3, PT, PT, PT, UP1, 0x80, 0x0 ;  /* 0x000000000000781c */ /* 0x000fe20003f6f018 */
[----:B------:R-:W-:Y:S01]  /*38c0*/  IMAD.MOV.U32 R39, RZ, RZ, 0x2000 ;  /* 0x00002000ff277424 */ /* 0x000fe200078e00ff */
[----:B------:R-:W-:Y:S01]  /*38d0*/  PLOP3.LUT P4, PT, PT, PT, UP1, 0x80, 0x0 ;  /* 0x000000000000781c */ /* 0x000fe20003f8f018 */
[----:B------:R-:W-:Y:S01]  /*38e0*/  IMAD.MOV.U32 R41, RZ, RZ, 0x2000 ;  /* 0x00002000ff297424 */ /* 0x000fe200078e00ff */
[----:B------:R-:W-:-:S05]  /*38f0*/  PLOP3.LUT P5, PT, PT, PT, UP1, 0x80, 0x0 ;  /* 0x000000000000781c */ /* 0x000fca0003faf018 */
[----:B-1----:R1:W-:Y:S01]  /*3900*/  @P0 STG.E.128 desc[UR18][R6.64], R28 ;  /* 0x0000001c06000986 */ /* 0x0023e2000c101d12 */
[----:B------:R-:W-:Y:S01]  /*3910*/  PLOP3.LUT P0, PT, PT, PT, UP1, 0x80, 0x0 ;  /* 0x000000000000781c */ /* 0x000fe20003f0f018 */
[----:B------:R-:W-:Y:S02]  /*3920*/  IMAD.MOV.U32 R43, RZ, RZ, 0x2000 ;  /* 0x00002000ff2b7424 */ /* 0x000fe400078e00ff */
[----:B--2---:R2:W-:Y:S01]  /*3930*/  @P1 STG.E.128 desc[UR18][R36.64], R32 ;  /* 0x0000002024001986 */ /* 0x0045e2000c101d12 */
[----:B------:R-:W-:Y:S01]  /*3940*/  PLOP3.LUT P1, PT, PT, PT, UP1, 0x80, 0x0 ;  /* 0x000000000000781c */ /* 0x000fe20003f2f018 */
[----:B------:R-:W-:-:S03]  /*3950*/  IMAD.MOV.U32 R45, RZ, RZ, 0x2000 ;  /* 0x00002000ff2d7424 */ /* 0x000fc600078e00ff */
[----:B------:R-:W-:Y:S02]  /*3960*/  ISETP.LT.AND P1, PT, R5, UR20, P1 ;  /* 0x0000001405007c0c */ /* 0x000fe40008f21270 */
[C---:B-1----:R-:W-:Y:S02]  /*3970*/  LOP3.LUT R6, R3.reuse, 0x10, RZ, 0xfc, !PT ;  /* 0x0000001003067812 */ /* 0x042fe400078efcff */
[C---:B------:R-:W-:Y:S02]  /*3980*/  LOP3.LUT R28, R3.reuse, 0x18, RZ, 0xfc, !PT ;  /* 0x00000018031c7812 */ /* 0x040fe400078efcff */
[C---:B------:R-:W-:Y:S02]  /*3990*/  LOP3.LUT R30, R3.reuse, 0x20, RZ, 0xfc, !PT ;  /* 0x00000020031e7812 */ /* 0x040fe400078efcff */
[----:B--2---:R-:W-:Y:S02]  /*39a0*/  LOP3.LUT R32, R3, 0x28, RZ, 0xfc, !PT ;  /* 0x0000002803207812 */ /* 0x004fe400078efcff */
[----:B------:R-:W-:-:S02]  /*39b0*/  ISETP.LT.AND P2, PT, R6, UR20, P2 ;  /* 0x0000001406007c0c */ /* 0x000fc40009741270 */
[----:B------:R-:W-:Y:S01]  /*39c0*/  LOP3.LUT R3, R3, 0x30, RZ, 0xfc, !PT ;  /* 0x0000003003037812 */ /* 0x000fe200078efcff */
[----:B------:R-:W-:Y:S01]  /*39d0*/  IMAD.MOV.U32 R34, RZ, RZ, 0x2000 ;  /* 0x00002000ff227424 */ /* 0x000fe200078e00ff */
[----:B------:R-:W-:Y:S01]  /*39e0*/  ISETP.LT.AND P3, PT, R28, UR20, P3 ;  /* 0x000000141c007c0c */ /* 0x000fe20009f61270 */
[----:B------:R-:W-:Y:S01]  /*39f0*/  IMAD.WIDE R6, R6, R39, UR4 ;  /* 0x0000000406067e25 */ /* 0x000fe2000f8e0227 */
[----:B------:R-:W-:Y:S02]  /*3a00*/  ISETP.LT.AND P4, PT, R30, UR20, P4 ;  /* 0x000000141e007c0c */ /* 0x000fe4000a781270 */
[----:B------:R-:W-:Y:S01]  /*3a10*/  ISETP.LT.AND P5, PT, R32, UR20, P5 ;  /* 0x0000001420007c0c */ /* 0x000fe2000afa1270 */
[----:B------:R-:W-:Y:S01]  /*3a20*/  IMAD.WIDE R28, R28, R41, UR4 ;  /* 0x000000041c1c7e25 */ /* 0x000fe2000f8e0229 */
[----:B------:R-:W-:-:S03]  /*3a30*/  ISETP.LT.AND P0, PT, R3, UR20, P0 ;  /* 0x0000001403007c0c */ /* 0x000fc60008701270 */
[----:B------:R-:W-:-:S04]  /*3a40*/  IMAD.WIDE R30, R30, R43, UR4 ;  /* 0x000000041e1e7e25 */ /* 0x000fc8000f8e022b */
[----:B------:R-:W-:-:S04]  /*3a50*/  IMAD.WIDE R32, R32, R45, UR4 ;  /* 0x0000000420207e25 */ /* 0x000fc8000f8e022d */
[----:B------:R-:W-:-:S04]  /*3a60*/  IMAD.WIDE R34, R3, R34, UR4 ;  /* 0x0000000403227e25 */ /* 0x000fc8000f8e0222 */
[----:B------:R-:W-:-:S04]  /*3a70*/  IMAD.WIDE.U32 R6, R2, 0x4, R6 ;  /* 0x0000000402067825 */ /* 0x000fc800078e0006 */
[C---:B------:R-:W-:Y:S01]  /*3a80*/  IMAD.WIDE.U32 R28, R2.reuse, 0x4, R28 ;  /* 0x00000004021c7825 */ /* 0x040fe200078e001c */
[----:B---3--:R1:W-:Y:S03]  /*3a90*/  @P2 STG.E.128 desc[UR18][R6.64], R8 ;  /* 0x0000000806002986 */ /* 0x0083e6000c101d12 */
[C---:B------:R-:W-:Y:S01]  /*3aa0*/  IMAD.WIDE.U32 R30, R2.reuse, 0x4, R30 ;  /* 0x00000004021e7825 */ /* 0x040fe200078e001e */
[----:B----4-:R1:W-:Y:S03]  /*3ab0*/  @P3 STG.E.128 desc[UR18][R28.64], R24 ;  /* 0x000000181c003986 */ /* 0x0103e6000c101d12 */
[C---:B------:R-:W-:Y:S01]  /*3ac0*/  IMAD.WIDE.U32 R32, R2.reuse, 0x4, R32 ;  /* 0x0000000402207825 */ /* 0x040fe200078e0020 */
[----:B------:R1:W-:Y:S03]  /*3ad0*/  @P4 STG.E.128 desc[UR18][R30.64], R20 ;  /* 0x000000141e004986 */ /* 0x0003e6000c101d12 */
[----:B------:R-:W-:Y:S01]  /*3ae0*/  IMAD.WIDE.U32 R34, R2, 0x4, R34 ;  /* 0x0000000402227825 */ /* 0x000fe200078e0022 */
[----:B------:R1:W-:Y:S03]  /*3af0*/  @P5 STG.E.128 desc[UR18][R32.64], R16 ;  /* 0x0000001020005986 */ /* 0x0003e6000c101d12 */
[----:B------:R-:W-:Y:S01]  /*3b00*/  IMAD.MOV.U32 R4, RZ, RZ, 0x2000 ;  /* 0x00002000ff047424 */ /* 0x000fe200078e00ff */
[----:B------:R1:W-:Y:S03]  /*3b10*/  @P0 STG.E.128 desc[UR18][R34.64], R12 ;  /* 0x0000000c22000986 */ /* 0x0003e6000c101d12 */
[----:B------:R-:W-:Y:S01]  /*3b20*/  IMAD.WIDE R4, R5, R4, UR4 ;  /* 0x0000000405047e25 */ /* 0x000fe2000f8e0204 */
[----:B------:R-:W-:Y:S06]  /*3b30*/  @!P1 EXIT ;  /* 0x000000000000994d */ /* 0x000fec0003800000 */
[----:B-1----:R-:W1:Y:S01]  /*3b40*/  LDS.128 R8, [R0+0x3800] ;  /* 0x0038000000087984 */ /* 0x002e620000000c00 */
[----:B------:R-:W-:-:S05]  /*3b50*/  IMAD.WIDE.U32 R4, R2, 0x4, R4 ;  /* 0x0000000402047825 */ /* 0x000fca00078e0004 */
[----:B-1----:R-:W-:Y:S01]  /*3b60*/  STG.E.128 desc[UR18][R4.64], R8 ;  /* 0x0000000804007986 */ /* 0x002fe2000c101d12 */
[----:B------:R-:W-:Y:S05]  /*3b70*/  EXIT ;  /* 0x000000000000794d */ /* 0x000fea0003800000 */
.L_x_1:
[----:B------:R-:W-:-:S00]  /*3b80*/  BRA `(.L_x_1) ;  /* 0xfffffffc00fc7947 */ /* 0x000fc0000383ffff */
[----:B------:R-:W-:-:S00]  /*3b90*/  NOP ;  /* 0x0000000000007918 */ /* 0x000fc00000000000 */
        /* <DEDUP_REMOVED lines=14> */
.L_x_2:


//--------------------- .nv.shared.chunk_scaled_dot_kkt_fwd_kernel --------------------------
	.section	.nv.shared.chunk_scaled_dot_kkt_fwd_kernel,"aw",@nobits
	.sectionflags	@""
	.align	16
	.zero		1024


//--------------------- .nv.shared.reserved.0     --------------------------
	.section	.nv.shared.reserved.0,"aw",@nobits
	.weak		__nv_reservedSMEM_offset_0_alias
	.size		__nv_reservedSMEM_offset_0_alias, 0, 0
	.other		__nv_reservedSMEM_offset_0_alias,@"STO_CUDA_RESERVED_SHARED STV_DEFAULT"
__nv_reservedSMEM_offset_0_alias:
	.zero		0


//--------------------- .nv.constant0.chunk_scaled_dot_kkt_fwd_kernel --------------------------
	.section	.nv.constant0.chunk_scaled_dot_kkt_fwd_kernel,"a",@progbits
	.sectionflags	@""
	.align	4
.nv.constant0.chunk_scaled_dot_kkt_fwd_kernel:
	.zero		576


//--------------------- SYMBOLS --------------------------

	.type		.nv.reservedSmem.offset0,@object
	.size		.nv.reservedSmem.offset0,0x4
